//
// Generated by NVIDIA NVVM Compiler
//
// Compiler Build ID: CL-36424714
// Cuda compilation tools, release 13.0, V13.0.88
// Based on NVVM 20.0.0
//

.version 9.0
.target sm_100
.address_size 64

	// .globl	_Z5octalPiS_i
.func  (.param .b64 func_retval0) __internal_accurate_pow
(
	.param .b64 __internal_accurate_pow_param_0
)
;

.visible .entry _Z5octalPiS_i(
	.param .u64 .ptr .align 1 _Z5octalPiS_i_param_0,
	.param .u64 .ptr .align 1 _Z5octalPiS_i_param_1,
	.param .u32 _Z5octalPiS_i_param_2
)
{
	.local .align 16 .b8 	__local_depot0[400];
	.reg .b64 	%SP;
	.reg .b64 	%SPL;
	.reg .pred 	%p<46>;
	.reg .b32 	%r<77>;
	.reg .b64 	%rd<159>;
	.reg .b64 	%fd<152>;

	mov.u64 	%SPL, __local_depot0;
	ld.param.u64 	%rd34, [_Z5octalPiS_i_param_0];
	ld.param.u64 	%rd32, [_Z5octalPiS_i_param_1];
	cvta.to.global.u64 	%rd35, %rd34;
	add.u64 	%rd1, %SPL, 0;
	mov.u32 	%r1, %tid.x;
	mul.wide.u32 	%rd37, %r1, 4;
	add.s64 	%rd38, %rd35, %rd37;
	ld.global.u32 	%r75, [%rd38];
	setp.eq.s32 	%p1, %r75, 0;
	mov.b64 	%rd144, 0;
	@%p1 bra 	$L__BB0_3;
	mov.b64 	%rd144, 0;
$L__BB0_2:
	shr.s32 	%r8, %r75, 31;
	shr.u32 	%r9, %r8, 29;
	add.s32 	%r10, %r75, %r9;
	and.b32  	%r11, %r10, -8;
	sub.s32 	%r12, %r75, %r11;
	cvt.s64.s32 	%rd40, %r12;
	shl.b64 	%rd41, %rd144, 3;
	add.s64 	%rd42, %rd1, %rd41;
	st.local.u64 	[%rd42], %rd40;
	shr.s32 	%r5, %r10, 3;
	add.s64 	%rd144, %rd144, 1;
	add.s32 	%r13, %r75, 7;
	setp.lt.u32 	%p2, %r13, 15;
	mov.u32 	%r75, %r5;
	@%p2 bra 	$L__BB0_3;
	bra.uni 	$L__BB0_2;
$L__BB0_3:
	setp.lt.s64 	%p3, %rd144, 1;
	mov.b32 	%r76, 0;
	@%p3 bra 	$L__BB0_16;
	mov.f64 	%fd1, 0d4024000000000000;
	{
	.reg .b32 %temp; 
	mov.b64 	{%temp, %r3}, %fd1;
	}
	and.b64  	%rd3, %rd144, 7;
	setp.lt.u64 	%p4, %rd144, 8;
	mov.b64 	%rd158, 0;
	mov.u64 	%rd154, %rd144;
	@%p4 bra 	$L__BB0_7;
	and.b64  	%rd146, %rd144, 9223372036854775800;
	shl.b64 	%rd46, %rd144, 3;
	add.s64 	%rd47, %rd46, %rd1;
	add.s64 	%rd145, %rd47, -32;
	mov.b64 	%rd158, 0;
	mov.u64 	%rd148, %rd144;
$L__BB0_6:
	.pragma "nounroll";
	setp.lt.s32 	%p5, %r3, 0;
	add.s64 	%rd48, %rd148, -1;
	cvt.rn.f64.s64 	%fd2, %rd158;
	ld.local.u64 	%rd49, [%rd145+24];
	cvt.rn.f64.s64 	%fd3, %rd49;
	cvt.rn.f64.u64 	%fd4, %rd48;
	{
	.reg .b32 %temp; 
	mov.b64 	{%temp, %r15}, %fd4;
	}
	shr.u32 	%r16, %r15, 20;
	and.b32  	%r17, %r16, 2047;
	add.s32 	%r18, %r17, -1012;
	mov.b64 	%rd50, %fd4;
	shl.b64 	%rd51, %rd50, %r18;
	setp.eq.s64 	%p6, %rd51, -9223372036854775808;
	{ // callseq 0, 0
	.param .b64 param0;
	st.param.f64 	[param0], %fd4;
	.param .b64 retval0;
	call.uni (retval0), 
	__internal_accurate_pow, 
	(
	param0
	);
	ld.param.f64 	%fd5, [retval0];
	} // callseq 0
	neg.f64 	%fd7, %fd5;
	selp.f64 	%fd8, %fd7, %fd5, %p6;
	selp.f64 	%fd9, %fd8, %fd5, %p5;
	setp.eq.s64 	%p7, %rd148, 1;
	selp.f64 	%fd10, 0d3FF0000000000000, %fd9, %p7;
	fma.rn.f64 	%fd11, %fd10, %fd3, %fd2;
	cvt.rzi.s64.f64 	%rd53, %fd11;
	add.s64 	%rd54, %rd148, -2;
	cvt.rn.f64.s64 	%fd12, %rd53;
	ld.local.u64 	%rd55, [%rd145+16];
	cvt.rn.f64.s64 	%fd13, %rd55;
	cvt.rn.f64.u64 	%fd14, %rd54;
	{
	.reg .b32 %temp; 
	mov.b64 	{%temp, %r19}, %fd14;
	}
	shr.u32 	%r20, %r19, 20;
	and.b32  	%r21, %r20, 2047;
	add.s32 	%r22, %r21, -1012;
	mov.b64 	%rd56, %fd14;
	shl.b64 	%rd57, %rd56, %r22;
	setp.eq.s64 	%p8, %rd57, -9223372036854775808;
	{ // callseq 1, 0
	.param .b64 param0;
	st.param.f64 	[param0], %fd14;
	.param .b64 retval0;
	call.uni (retval0), 
	__internal_accurate_pow, 
	(
	param0
	);
	ld.param.f64 	%fd15, [retval0];
	} // callseq 1
	neg.f64 	%fd17, %fd15;
	selp.f64 	%fd18, %fd17, %fd15, %p8;
	selp.f64 	%fd19, %fd18, %fd15, %p5;
	setp.eq.s64 	%p9, %rd148, 2;
	selp.f64 	%fd20, 0d3FF0000000000000, %fd19, %p9;
	fma.rn.f64 	%fd21, %fd20, %fd13, %fd12;
	cvt.rzi.s64.f64 	%rd59, %fd21;
	add.s64 	%rd60, %rd148, -3;
	cvt.rn.f64.s64 	%fd22, %rd59;
	ld.local.u64 	%rd61, [%rd145+8];
	cvt.rn.f64.s64 	%fd23, %rd61;
	cvt.rn.f64.u64 	%fd24, %rd60;
	{
	.reg .b32 %temp; 
	mov.b64 	{%temp, %r23}, %fd24;
	}
	shr.u32 	%r24, %r23, 20;
	and.b32  	%r25, %r24, 2047;
	add.s32 	%r26, %r25, -1012;
	mov.b64 	%rd62, %fd24;
	shl.b64 	%rd63, %rd62, %r26;
	setp.eq.s64 	%p10, %rd63, -9223372036854775808;
	{ // callseq 2, 0
	.param .b64 param0;
	st.param.f64 	[param0], %fd24;
	.param .b64 retval0;
	call.uni (retval0), 
	__internal_accurate_pow, 
	(
	param0
	);
	ld.param.f64 	%fd25, [retval0];
	} // callseq 2
	neg.f64 	%fd27, %fd25;
	selp.f64 	%fd28, %fd27, %fd25, %p10;
	selp.f64 	%fd29, %fd28, %fd25, %p5;
	setp.eq.s64 	%p11, %rd148, 3;
	selp.f64 	%fd30, 0d3FF0000000000000, %fd29, %p11;
	fma.rn.f64 	%fd31, %fd30, %fd23, %fd22;
	cvt.rzi.s64.f64 	%rd65, %fd31;
	add.s64 	%rd66, %rd148, -4;
	cvt.rn.f64.s64 	%fd32, %rd65;
	ld.local.u64 	%rd67, [%rd145];
	cvt.rn.f64.s64 	%fd33, %rd67;
	cvt.rn.f64.u64 	%fd34, %rd66;
	{
	.reg .b32 %temp; 
	mov.b64 	{%temp, %r27}, %fd34;
	}
	shr.u32 	%r28, %r27, 20;
	and.b32  	%r29, %r28, 2047;
	add.s32 	%r30, %r29, -1012;
	mov.b64 	%rd68, %fd34;
	shl.b64 	%rd69, %rd68, %r30;
	setp.eq.s64 	%p12, %rd69, -9223372036854775808;
	{ // callseq 3, 0
	.param .b64 param0;
	st.param.f64 	[param0], %fd34;
	.param .b64 retval0;
	call.uni (retval0), 
	__internal_accurate_pow, 
	(
	param0
	);
	ld.param.f64 	%fd35, [retval0];
	} // callseq 3
	neg.f64 	%fd37, %fd35;
	selp.f64 	%fd38, %fd37, %fd35, %p12;
	selp.f64 	%fd39, %fd38, %fd35, %p5;
	setp.eq.s64 	%p13, %rd148, 4;
	selp.f64 	%fd40, 0d3FF0000000000000, %fd39, %p13;
	fma.rn.f64 	%fd41, %fd40, %fd33, %fd32;
	cvt.rzi.s64.f64 	%rd71, %fd41;
	add.s64 	%rd72, %rd148, -5;
	cvt.rn.f64.s64 	%fd42, %rd71;
	ld.local.u64 	%rd73, [%rd145+-8];
	cvt.rn.f64.s64 	%fd43, %rd73;
	cvt.rn.f64.u64 	%fd44, %rd72;
	{
	.reg .b32 %temp; 
	mov.b64 	{%temp, %r31}, %fd44;
	}
	shr.u32 	%r32, %r31, 20;
	and.b32  	%r33, %r32, 2047;
	add.s32 	%r34, %r33, -1012;
	mov.b64 	%rd74, %fd44;
	shl.b64 	%rd75, %rd74, %r34;
	setp.eq.s64 	%p14, %rd75, -9223372036854775808;
	{ // callseq 4, 0
	.param .b64 param0;
	st.param.f64 	[param0], %fd44;
	.param .b64 retval0;
	call.uni (retval0), 
	__internal_accurate_pow, 
	(
	param0
	);
	ld.param.f64 	%fd45, [retval0];
	} // callseq 4
	neg.f64 	%fd47, %fd45;
	selp.f64 	%fd48, %fd47, %fd45, %p14;
	selp.f64 	%fd49, %fd48, %fd45, %p5;
	setp.eq.s64 	%p15, %rd148, 5;
	selp.f64 	%fd50, 0d3FF0000000000000, %fd49, %p15;
	fma.rn.f64 	%fd51, %fd50, %fd43, %fd42;
	cvt.rzi.s64.f64 	%rd77, %fd51;
	add.s64 	%rd78, %rd148, -6;
	cvt.rn.f64.s64 	%fd52, %rd77;
	ld.local.u64 	%rd79, [%rd145+-16];
	cvt.rn.f64.s64 	%fd53, %rd79;
	cvt.rn.f64.u64 	%fd54, %rd78;
	{
	.reg .b32 %temp; 
	mov.b64 	{%temp, %r35}, %fd54;
	}
	shr.u32 	%r36, %r35, 20;
	and.b32  	%r37, %r36, 2047;
	add.s32 	%r38, %r37, -1012;
	mov.b64 	%rd80, %fd54;
	shl.b64 	%rd81, %rd80, %r38;
	setp.eq.s64 	%p16, %rd81, -9223372036854775808;
	{ // callseq 5, 0
	.param .b64 param0;
	st.param.f64 	[param0], %fd54;
	.param .b64 retval0;
	call.uni (retval0), 
	__internal_accurate_pow, 
	(
	param0
	);
	ld.param.f64 	%fd55, [retval0];
	} // callseq 5
	neg.f64 	%fd57, %fd55;
	selp.f64 	%fd58, %fd57, %fd55, %p16;
	selp.f64 	%fd59, %fd58, %fd55, %p5;
	setp.eq.s64 	%p17, %rd148, 6;
	selp.f64 	%fd60, 0d3FF0000000000000, %fd59, %p17;
	fma.rn.f64 	%fd61, %fd60, %fd53, %fd52;
	cvt.rzi.s64.f64 	%rd83, %fd61;
	add.s64 	%rd84, %rd148, -7;
	cvt.rn.f64.s64 	%fd62, %rd83;
	ld.local.u64 	%rd85, [%rd145+-24];
	cvt.rn.f64.s64 	%fd63, %rd85;
	cvt.rn.f64.u64 	%fd64, %rd84;
	{
	.reg .b32 %temp; 
	mov.b64 	{%temp, %r39}, %fd64;
	}
	shr.u32 	%r40, %r39, 20;
	and.b32  	%r41, %r40, 2047;
	add.s32 	%r42, %r41, -1012;
	mov.b64 	%rd86, %fd64;
	shl.b64 	%rd87, %rd86, %r42;
	setp.eq.s64 	%p18, %rd87, -9223372036854775808;
	{ // callseq 6, 0
	.param .b64 param0;
	st.param.f64 	[param0], %fd64;
	.param .b64 retval0;
	call.uni (retval0), 
	__internal_accurate_pow, 
	(
	param0
	);
	ld.param.f64 	%fd65, [retval0];
	} // callseq 6
	neg.f64 	%fd67, %fd65;
	selp.f64 	%fd68, %fd67, %fd65, %p18;
	selp.f64 	%fd69, %fd68, %fd65, %p5;
	setp.eq.s64 	%p19, %rd148, 7;
	selp.f64 	%fd70, 0d3FF0000000000000, %fd69, %p19;
	fma.rn.f64 	%fd71, %fd70, %fd63, %fd62;
	cvt.rzi.s64.f64 	%rd89, %fd71;
	add.s64 	%rd154, %rd148, -8;
	cvt.rn.f64.s64 	%fd72, %rd89;
	ld.local.u64 	%rd90, [%rd145+-32];
	cvt.rn.f64.s64 	%fd73, %rd90;
	cvt.rn.f64.u64 	%fd74, %rd154;
	{
	.reg .b32 %temp; 
	mov.b64 	{%temp, %r43}, %fd74;
	}
	shr.u32 	%r44, %r43, 20;
	and.b32  	%r45, %r44, 2047;
	add.s32 	%r46, %r45, -1012;
	mov.b64 	%rd91, %fd74;
	shl.b64 	%rd92, %rd91, %r46;
	setp.eq.s64 	%p20, %rd92, -9223372036854775808;
	{ // callseq 7, 0
	.param .b64 param0;
	st.param.f64 	[param0], %fd74;
	.param .b64 retval0;
	call.uni (retval0), 
	__internal_accurate_pow, 
	(
	param0
	);
	ld.param.f64 	%fd75, [retval0];
	} // callseq 7
	neg.f64 	%fd77, %fd75;
	selp.f64 	%fd78, %fd77, %fd75, %p20;
	selp.f64 	%fd79, %fd78, %fd75, %p5;
	setp.eq.s64 	%p21, %rd148, 8;
	selp.f64 	%fd80, 0d3FF0000000000000, %fd79, %p21;
	fma.rn.f64 	%fd81, %fd80, %fd73, %fd72;
	cvt.rzi.s64.f64 	%rd158, %fd81;
	add.s64 	%rd146, %rd146, -8;
	add.s64 	%rd145, %rd145, -64;
	setp.ne.s64 	%p22, %rd146, 0;
	mov.u64 	%rd148, %rd154;
	@%p22 bra 	$L__BB0_6;
$L__BB0_7:
	setp.eq.s64 	%p23, %rd3, 0;
	@%p23 bra 	$L__BB0_15;
	and.b64  	%rd19, %rd144, 3;
	setp.lt.u64 	%p24, %rd3, 4;
	@%p24 bra 	$L__BB0_10;
	setp.lt.s32 	%p25, %r3, 0;
	add.s64 	%rd95, %rd154, -1;
	cvt.rn.f64.s64 	%fd82, %rd158;
	shl.b64 	%rd96, %rd154, 3;
	add.s64 	%rd97, %rd1, %rd96;
	ld.local.u64 	%rd98, [%rd97+-8];
	cvt.rn.f64.s64 	%fd83, %rd98;
	cvt.rn.f64.u64 	%fd84, %rd95;
	{
	.reg .b32 %temp; 
	mov.b64 	{%temp, %r47}, %fd84;
	}
	shr.u32 	%r48, %r47, 20;
	and.b32  	%r49, %r48, 2047;
	add.s32 	%r50, %r49, -1012;
	mov.b64 	%rd99, %fd84;
	shl.b64 	%rd100, %rd99, %r50;
	setp.eq.s64 	%p26, %rd100, -9223372036854775808;
	{ // callseq 8, 0
	.param .b64 param0;
	st.param.f64 	[param0], %fd84;
	.param .b64 retval0;
	call.uni (retval0), 
	__internal_accurate_pow, 
	(
	param0
	);
	ld.param.f64 	%fd85, [retval0];
	} // callseq 8
	neg.f64 	%fd87, %fd85;
	selp.f64 	%fd88, %fd87, %fd85, %p26;
	selp.f64 	%fd89, %fd88, %fd85, %p25;
	setp.eq.s64 	%p27, %rd95, 0;
	selp.f64 	%fd90, 0d3FF0000000000000, %fd89, %p27;
	fma.rn.f64 	%fd91, %fd90, %fd83, %fd82;
	cvt.rzi.s64.f64 	%rd102, %fd91;
	add.s64 	%rd103, %rd154, -2;
	cvt.rn.f64.s64 	%fd92, %rd102;
	ld.local.u64 	%rd104, [%rd97+-16];
	cvt.rn.f64.s64 	%fd93, %rd104;
	cvt.rn.f64.u64 	%fd94, %rd103;
	{
	.reg .b32 %temp; 
	mov.b64 	{%temp, %r51}, %fd94;
	}
	shr.u32 	%r52, %r51, 20;
	and.b32  	%r53, %r52, 2047;
	add.s32 	%r54, %r53, -1012;
	mov.b64 	%rd105, %fd94;
	shl.b64 	%rd106, %rd105, %r54;
	setp.eq.s64 	%p28, %rd106, -9223372036854775808;
	{ // callseq 9, 0
	.param .b64 param0;
	st.param.f64 	[param0], %fd94;
	.param .b64 retval0;
	call.uni (retval0), 
	__internal_accurate_pow, 
	(
	param0
	);
	ld.param.f64 	%fd95, [retval0];
	} // callseq 9
	neg.f64 	%fd97, %fd95;
	selp.f64 	%fd98, %fd97, %fd95, %p28;
	selp.f64 	%fd99, %fd98, %fd95, %p25;
	setp.eq.s64 	%p29, %rd103, 0;
	selp.f64 	%fd100, 0d3FF0000000000000, %fd99, %p29;
	fma.rn.f64 	%fd101, %fd100, %fd93, %fd92;
	cvt.rzi.s64.f64 	%rd108, %fd101;
	add.s64 	%rd109, %rd154, -3;
	cvt.rn.f64.s64 	%fd102, %rd108;
	ld.local.u64 	%rd110, [%rd97+-24];
	cvt.rn.f64.s64 	%fd103, %rd110;
	cvt.rn.f64.u64 	%fd104, %rd109;
	{
	.reg .b32 %temp; 
	mov.b64 	{%temp, %r55}, %fd104;
	}
	shr.u32 	%r56, %r55, 20;
	and.b32  	%r57, %r56, 2047;
	add.s32 	%r58, %r57, -1012;
	mov.b64 	%rd111, %fd104;
	shl.b64 	%rd112, %rd111, %r58;
	setp.eq.s64 	%p30, %rd112, -9223372036854775808;
	{ // callseq 10, 0
	.param .b64 param0;
	st.param.f64 	[param0], %fd104;
	.param .b64 retval0;
	call.uni (retval0), 
	__internal_accurate_pow, 
	(
	param0
	);
	ld.param.f64 	%fd105, [retval0];
	} // callseq 10
	neg.f64 	%fd107, %fd105;
	selp.f64 	%fd108, %fd107, %fd105, %p30;
	selp.f64 	%fd109, %fd108, %fd105, %p25;
	setp.eq.s64 	%p31, %rd109, 0;
	selp.f64 	%fd110, 0d3FF0000000000000, %fd109, %p31;
	fma.rn.f64 	%fd111, %fd110, %fd103, %fd102;
	cvt.rzi.s64.f64 	%rd114, %fd111;
	add.s64 	%rd154, %rd154, -4;
	cvt.rn.f64.s64 	%fd112, %rd114;
	ld.local.u64 	%rd115, [%rd97+-32];
	cvt.rn.f64.s64 	%fd113, %rd115;
	cvt.rn.f64.u64 	%fd114, %rd154;
	{
	.reg .b32 %temp; 
	mov.b64 	{%temp, %r59}, %fd114;
	}
	shr.u32 	%r60, %r59, 20;
	and.b32  	%r61, %r60, 2047;
	add.s32 	%r62, %r61, -1012;
	mov.b64 	%rd116, %fd114;
	shl.b64 	%rd117, %rd116, %r62;
	setp.eq.s64 	%p32, %rd117, -9223372036854775808;
	{ // callseq 11, 0
	.param .b64 param0;
	st.param.f64 	[param0], %fd114;
	.param .b64 retval0;
	call.uni (retval0), 
	__internal_accurate_pow, 
	(
	param0
	);
	ld.param.f64 	%fd115, [retval0];
	} // callseq 11
	neg.f64 	%fd117, %fd115;
	selp.f64 	%fd118, %fd117, %fd115, %p32;
	selp.f64 	%fd119, %fd118, %fd115, %p25;
	setp.eq.s64 	%p33, %rd154, 0;
	selp.f64 	%fd120, 0d3FF0000000000000, %fd119, %p33;
	fma.rn.f64 	%fd121, %fd120, %fd113, %fd112;
	cvt.rzi.s64.f64 	%rd158, %fd121;
$L__BB0_10:
	setp.eq.s64 	%p34, %rd19, 0;
	@%p34 bra 	$L__BB0_15;
	setp.eq.s64 	%p35, %rd19, 1;
	@%p35 bra 	$L__BB0_13;
	setp.lt.s32 	%p36, %r3, 0;
	add.s64 	%rd120, %rd154, -1;
	cvt.rn.f64.s64 	%fd122, %rd158;
	shl.b64 	%rd121, %rd154, 3;
	add.s64 	%rd122, %rd1, %rd121;
	ld.local.u64 	%rd123, [%rd122+-8];
	cvt.rn.f64.s64 	%fd123, %rd123;
	cvt.rn.f64.u64 	%fd124, %rd120;
	{
	.reg .b32 %temp; 
	mov.b64 	{%temp, %r63}, %fd124;
	}
	shr.u32 	%r64, %r63, 20;
	and.b32  	%r65, %r64, 2047;
	add.s32 	%r66, %r65, -1012;
	mov.b64 	%rd124, %fd124;
	shl.b64 	%rd125, %rd124, %r66;
	setp.eq.s64 	%p37, %rd125, -9223372036854775808;
	{ // callseq 12, 0
	.param .b64 param0;
	st.param.f64 	[param0], %fd124;
	.param .b64 retval0;
	call.uni (retval0), 
	__internal_accurate_pow, 
	(
	param0
	);
	ld.param.f64 	%fd125, [retval0];
	} // callseq 12
	neg.f64 	%fd127, %fd125;
	selp.f64 	%fd128, %fd127, %fd125, %p37;
	selp.f64 	%fd129, %fd128, %fd125, %p36;
	setp.eq.s64 	%p38, %rd120, 0;
	selp.f64 	%fd130, 0d3FF0000000000000, %fd129, %p38;
	fma.rn.f64 	%fd131, %fd130, %fd123, %fd122;
	cvt.rzi.s64.f64 	%rd127, %fd131;
	add.s64 	%rd154, %rd154, -2;
	cvt.rn.f64.s64 	%fd132, %rd127;
	ld.local.u64 	%rd128, [%rd122+-16];
	cvt.rn.f64.s64 	%fd133, %rd128;
	cvt.rn.f64.u64 	%fd134, %rd154;
	{
	.reg .b32 %temp; 
	mov.b64 	{%temp, %r67}, %fd134;
	}
	shr.u32 	%r68, %r67, 20;
	and.b32  	%r69, %r68, 2047;
	add.s32 	%r70, %r69, -1012;
	mov.b64 	%rd129, %fd134;
	shl.b64 	%rd130, %rd129, %r70;
	setp.eq.s64 	%p39, %rd130, -9223372036854775808;
	{ // callseq 13, 0
	.param .b64 param0;
	st.param.f64 	[param0], %fd134;
	.param .b64 retval0;
	call.uni (retval0), 
	__internal_accurate_pow, 
	(
	param0
	);
	ld.param.f64 	%fd135, [retval0];
	} // callseq 13
	neg.f64 	%fd137, %fd135;
	selp.f64 	%fd138, %fd137, %fd135, %p39;
	selp.f64 	%fd139, %fd138, %fd135, %p36;
	setp.eq.s64 	%p40, %rd154, 0;
	selp.f64 	%fd140, 0d3FF0000000000000, %fd139, %p40;
	fma.rn.f64 	%fd141, %fd140, %fd133, %fd132;
	cvt.rzi.s64.f64 	%rd158, %fd141;
$L__BB0_13:
	and.b64  	%rd132, %rd144, 1;
	setp.eq.b64 	%p41, %rd132, 1;
	not.pred 	%p42, %p41;
	@%p42 bra 	$L__BB0_15;
	setp.lt.s32 	%p43, %r3, 0;
	add.s64 	%rd133, %rd154, -1;
	cvt.rn.f64.s64 	%fd142, %rd158;
	shl.b64 	%rd134, %rd154, 3;
	add.s64 	%rd135, %rd1, %rd134;
	ld.local.u64 	%rd136, [%rd135+-8];
	cvt.rn.f64.s64 	%fd143, %rd136;
	cvt.rn.f64.u64 	%fd144, %rd133;
	{
	.reg .b32 %temp; 
	mov.b64 	{%temp, %r71}, %fd144;
	}
	shr.u32 	%r72, %r71, 20;
	and.b32  	%r73, %r72, 2047;
	add.s32 	%r74, %r73, -1012;
	mov.b64 	%rd137, %fd144;
	shl.b64 	%rd138, %rd137, %r74;
	setp.eq.s64 	%p44, %rd138, -9223372036854775808;
	{ // callseq 14, 0
	.param .b64 param0;
	st.param.f64 	[param0], %fd144;
	.param .b64 retval0;
	call.uni (retval0), 
	__internal_accurate_pow, 
	(
	param0
	);
	ld.param.f64 	%fd145, [retval0];
	} // callseq 14
	neg.f64 	%fd147, %fd145;
	selp.f64 	%fd148, %fd147, %fd145, %p44;
	selp.f64 	%fd149, %fd148, %fd145, %p43;
	setp.eq.s64 	%p45, %rd133, 0;
	selp.f64 	%fd150, 0d3FF0000000000000, %fd149, %p45;
	fma.rn.f64 	%fd151, %fd150, %fd143, %fd142;
	cvt.rzi.s64.f64 	%rd158, %fd151;
$L__BB0_15:
	cvt.u32.u64 	%r76, %rd158;
$L__BB0_16:
	cvta.to.global.u64 	%rd140, %rd32;
	add.s64 	%rd142, %rd140, %rd37;
	st.global.u32 	[%rd142], %r76;
	ret;

}
.func  (.param .b64 func_retval0) __internal_accurate_pow(
	.param .b64 __internal_accurate_pow_param_0
)
{
	.reg .pred 	%p<8>;
	.reg .b32 	%r<46>;
	.reg .b32 	%f<3>;
	.reg .b64 	%fd<109>;

	ld.param.f64 	%fd10, [__internal_accurate_pow_param_0];
	mov.f64 	%fd11, 0d4024000000000000;
	{
	.reg .b32 %temp; 
	mov.b64 	{%temp, %r8}, %fd11;
	}
	{
	.reg .b32 %temp; 
	mov.b64 	{%r9, %temp}, %fd11;
	}
	shr.u32 	%r10, %r8, 20;
	setp.lt.u32 	%p1, %r8, 1048576;
	mov.f64 	%fd12, 0d4384000000000000;
	{
	.reg .b32 %temp; 
	mov.b64 	{%temp, %r11}, %fd12;
	}
	{
	.reg .b32 %temp; 
	mov.b64 	{%r12, %temp}, %fd12;
	}
	shr.u32 	%r13, %r11, 20;
	add.s32 	%r14, %r13, -54;
	selp.b32 	%r15, %r12, %r9, %p1;
	selp.b32 	%r16, %r11, %r8, %p1;
	selp.b32 	%r1, %r14, %r10, %p1;
	add.s32 	%r45, %r1, -1023;
	and.b32  	%r17, %r16, -2146435073;
	or.b32  	%r18, %r17, 1072693248;
	mov.b64 	%fd107, {%r15, %r18};
	setp.lt.u32 	%p2, %r18, 1073127583;
	@%p2 bra 	$L__BB1_2;
	{
	.reg .b32 %temp; 
	mov.b64 	{%r19, %temp}, %fd107;
	}
	{
	.reg .b32 %temp; 
	mov.b64 	{%temp, %r20}, %fd107;
	}
	add.s32 	%r21, %r20, -1048576;
	mov.b64 	%fd107, {%r19, %r21};
	add.s32 	%r45, %r1, -1022;
$L__BB1_2:
	add.f64 	%fd13, %fd107, 0dBFF0000000000000;
	add.f64 	%fd14, %fd107, 0d3FF0000000000000;
	rcp.approx.ftz.f64 	%fd15, %fd14;
	neg.f64 	%fd16, %fd14;
	fma.rn.f64 	%fd17, %fd16, %fd15, 0d3FF0000000000000;
	fma.rn.f64 	%fd18, %fd17, %fd17, %fd17;
	fma.rn.f64 	%fd19, %fd18, %fd15, %fd15;
	mul.f64 	%fd20, %fd13, %fd19;
	fma.rn.f64 	%fd21, %fd13, %fd19, %fd20;
	mul.f64 	%fd22, %fd21, %fd21;
	fma.rn.f64 	%fd23, %fd22, 0d3EB0F5FF7D2CAFE2, 0d3ED0F5D241AD3B5A;
	fma.rn.f64 	%fd24, %fd23, %fd22, 0d3EF3B20A75488A3F;
	fma.rn.f64 	%fd25, %fd24, %fd22, 0d3F1745CDE4FAECD5;
	fma.rn.f64 	%fd26, %fd25, %fd22, 0d3F3C71C7258A578B;
	fma.rn.f64 	%fd27, %fd26, %fd22, 0d3F6249249242B910;
	fma.rn.f64 	%fd28, %fd27, %fd22, 0d3F89999999999DFB;
	sub.f64 	%fd29, %fd13, %fd21;
	add.f64 	%fd30, %fd29, %fd29;
	neg.f64 	%fd31, %fd21;
	fma.rn.f64 	%fd32, %fd31, %fd13, %fd30;
	mul.f64 	%fd33, %fd19, %fd32;
	fma.rn.f64 	%fd34, %fd22, %fd28, 0d3FB5555555555555;
	mov.f64 	%fd35, 0d3FB5555555555555;
	sub.f64 	%fd36, %fd35, %fd34;
	fma.rn.f64 	%fd37, %fd22, %fd28, %fd36;
	add.f64 	%fd38, %fd37, 0dBC46A4CB00B9E7B0;
	add.f64 	%fd39, %fd34, %fd38;
	sub.f64 	%fd40, %fd34, %fd39;
	add.f64 	%fd41, %fd38, %fd40;
	mul.rn.f64 	%fd42, %fd21, %fd21;
	neg.f64 	%fd43, %fd42;
	fma.rn.f64 	%fd44, %fd21, %fd21, %fd43;
	{
	.reg .b32 %temp; 
	mov.b64 	{%r22, %temp}, %fd33;
	}
	{
	.reg .b32 %temp; 
	mov.b64 	{%temp, %r23}, %fd33;
	}
	add.s32 	%r24, %r23, 1048576;
	mov.b64 	%fd45, {%r22, %r24};
	fma.rn.f64 	%fd46, %fd21, %fd45, %fd44;
	mul.rn.f64 	%fd47, %fd42, %fd21;
	neg.f64 	%fd48, %fd47;
	fma.rn.f64 	%fd49, %fd42, %fd21, %fd48;
	fma.rn.f64 	%fd50, %fd42, %fd33, %fd49;
	fma.rn.f64 	%fd51, %fd46, %fd21, %fd50;
	mul.rn.f64 	%fd52, %fd39, %fd47;
	neg.f64 	%fd53, %fd52;
	fma.rn.f64 	%fd54, %fd39, %fd47, %fd53;
	fma.rn.f64 	%fd55, %fd39, %fd51, %fd54;
	fma.rn.f64 	%fd56, %fd41, %fd47, %fd55;
	add.f64 	%fd57, %fd52, %fd56;
	sub.f64 	%fd58, %fd52, %fd57;
	add.f64 	%fd59, %fd56, %fd58;
	add.f64 	%fd60, %fd21, %fd57;
	sub.f64 	%fd61, %fd21, %fd60;
	add.f64 	%fd62, %fd57, %fd61;
	add.f64 	%fd63, %fd59, %fd62;
	add.f64 	%fd64, %fd33, %fd63;
	add.f64 	%fd65, %fd60, %fd64;
	sub.f64 	%fd66, %fd60, %fd65;
	add.f64 	%fd67, %fd64, %fd66;
	xor.b32  	%r25, %r45, -2147483648;
	mov.b32 	%r26, 1127219200;
	mov.b64 	%fd68, {%r25, %r26};
	mov.b32 	%r27, -2147483648;
	mov.b64 	%fd69, {%r27, %r26};
	sub.f64 	%fd70, %fd68, %fd69;
	fma.rn.f64 	%fd71, %fd70, 0d3FE62E42FEFA39EF, %fd65;
	fma.rn.f64 	%fd72, %fd70, 0dBFE62E42FEFA39EF, %fd71;
	sub.f64 	%fd73, %fd72, %fd65;
	sub.f64 	%fd74, %fd67, %fd73;
	fma.rn.f64 	%fd75, %fd70, 0d3C7ABC9E3B39803F, %fd74;
	add.f64 	%fd76, %fd71, %fd75;
	sub.f64 	%fd77, %fd71, %fd76;
	add.f64 	%fd78, %fd75, %fd77;
	{
	.reg .b32 %temp; 
	mov.b64 	{%temp, %r28}, %fd10;
	}
	{
	.reg .b32 %temp; 
	mov.b64 	{%r29, %temp}, %fd10;
	}
	shl.b32 	%r30, %r28, 1;
	setp.gt.u32 	%p3, %r30, -33554433;
	and.b32  	%r31, %r28, -15728641;
	selp.b32 	%r32, %r31, %r28, %p3;
	mov.b64 	%fd79, {%r29, %r32};
	mul.rn.f64 	%fd80, %fd76, %fd79;
	neg.f64 	%fd81, %fd80;
	fma.rn.f64 	%fd82, %fd76, %fd79, %fd81;
	fma.rn.f64 	%fd83, %fd78, %fd79, %fd82;
	add.f64 	%fd4, %fd80, %fd83;
	sub.f64 	%fd84, %fd80, %fd4;
	add.f64 	%fd5, %fd83, %fd84;
	fma.rn.f64 	%fd85, %fd4, 0d3FF71547652B82FE, 0d4338000000000000;
	{
	.reg .b32 %temp; 
	mov.b64 	{%r5, %temp}, %fd85;
	}
	mov.f64 	%fd86, 0dC338000000000000;
	add.rn.f64 	%fd87, %fd85, %fd86;
	fma.rn.f64 	%fd88, %fd87, 0dBFE62E42FEFA39EF, %fd4;
	fma.rn.f64 	%fd89, %fd87, 0dBC7ABC9E3B39803F, %fd88;
	fma.rn.f64 	%fd90, %fd89, 0d3E5ADE1569CE2BDF, 0d3E928AF3FCA213EA;
	fma.rn.f64 	%fd91, %fd90, %fd89, 0d3EC71DEE62401315;
	fma.rn.f64 	%fd92, %fd91, %fd89, 0d3EFA01997C89EB71;
	fma.rn.f64 	%fd93, %fd92, %fd89, 0d3F2A01A014761F65;
	fma.rn.f64 	%fd94, %fd93, %fd89, 0d3F56C16C1852B7AF;
	fma.rn.f64 	%fd95, %fd94, %fd89, 0d3F81111111122322;
	fma.rn.f64 	%fd96, %fd95, %fd89, 0d3FA55555555502A1;
	fma.rn.f64 	%fd97, %fd96, %fd89, 0d3FC5555555555511;
	fma.rn.f64 	%fd98, %fd97, %fd89, 0d3FE000000000000B;
	fma.rn.f64 	%fd99, %fd98, %fd89, 0d3FF0000000000000;
	fma.rn.f64 	%fd100, %fd99, %fd89, 0d3FF0000000000000;
	{
	.reg .b32 %temp; 
	mov.b64 	{%r6, %temp}, %fd100;
	}
	{
	.reg .b32 %temp; 
	mov.b64 	{%temp, %r7}, %fd100;
	}
	shl.b32 	%r33, %r5, 20;
	add.s32 	%r34, %r33, %r7;
	mov.b64 	%fd108, {%r6, %r34};
	{
	.reg .b32 %temp; 
	mov.b64 	{%temp, %r35}, %fd4;
	}
	mov.b32 	%f2, %r35;
	abs.f32 	%f1, %f2;
	setp.lt.f32 	%p4, %f1, 0f4086232B;
	@%p4 bra 	$L__BB1_5;
	setp.lt.f64 	%p5, %fd4, 0d0000000000000000;
	add.f64 	%fd101, %fd4, 0d7FF0000000000000;
	selp.f64 	%fd108, 0d0000000000000000, %fd101, %p5;
	setp.geu.f32 	%p6, %f1, 0f40874800;
	@%p6 bra 	$L__BB1_5;
	shr.u32 	%r36, %r5, 31;
	add.s32 	%r37, %r5, %r36;
	shr.s32 	%r38, %r37, 1;
	shl.b32 	%r39, %r38, 20;
	add.s32 	%r40, %r7, %r39;
	mov.b64 	%fd102, {%r6, %r40};
	sub.s32 	%r41, %r5, %r38;
	shl.b32 	%r42, %r41, 20;
	add.s32 	%r43, %r42, 1072693248;
	mov.b32 	%r44, 0;
	mov.b64 	%fd103, {%r44, %r43};
	mul.f64 	%fd108, %fd103, %fd102;
$L__BB1_5:
	abs.f64 	%fd104, %fd108;
	setp.eq.f64 	%p7, %fd104, 0d7FF0000000000000;
	fma.rn.f64 	%fd105, %fd108, %fd5, %fd108;
	selp.f64 	%fd106, %fd108, %fd105, %p7;
	st.param.f64 	[func_retval0], %fd106;
	ret;

}


// ===== COMPILED SASS (sm_100) =====

	.target	sm_100

	.elftype	@"ET_EXEC"


//--------------------- .note.nv.tkinfo           --------------------------
	.section	.note.nv.tkinfo,"",@"SHT_NOTE"
	.sectionflags	@"SHF_NOTE_NV_TKINFO"
	.tkinfo
        /*0018*/ 	.word	0x00000002
        /*0030*/ 	.string	""
        /*0030*/ 	.string	"ptxas"
        /*0030*/ 	.string	"Cuda compilation tools, release 13.0, V13.0.88"
        /*0030*/ 	.string	"Build cuda_13.0.r13.0/compiler.36424714_0"
        /*0030*/ 	.string	"-arch sm_100 -m 64 "



//--------------------- .note.nv.cuinfo           --------------------------
	.section	.note.nv.cuinfo,"",@"SHT_NOTE"
	.sectionflags	@"SHF_NOTE_NV_CUINFO"
        /*0018*/ 	.short	0x0002
        /*001a*/ 	.short	0x0064
        /*001c*/ 	.short	0x0082
	.zero		2


//--------------------- .nv.info                  --------------------------
	.section	.nv.info,"",@"SHT_CUDA_INFO"
	.align	4


	//----- nvinfo : EIATTR_REGCOUNT
	.align		4
        /*0000*/ 	.byte	0x04, 0x2f
        /*0002*/ 	.short	(.L_1 - .L_0)
	.align		4
.L_0:
        /*0004*/ 	.word	index@(_Z5octalPiS_i)
        /*0008*/ 	.word	0x00000026


	//----- nvinfo : EIATTR_FRAME_SIZE
	.align		4
.L_1:
        /*000c*/ 	.byte	0x04, 0x11
        /*000e*/ 	.short	(.L_3 - .L_2)
	.align		4
.L_2:
        /*0010*/ 	.word	index@($_Z5octalPiS_i$__internal_accurate_pow)
        /*0014*/ 	.word	0x00000190


	//----- nvinfo : EIATTR_FRAME_SIZE
	.align		4
.L_3:
        /*0018*/ 	.byte	0x04, 0x11
        /*001a*/ 	.short	(.L_5 - .L_4)
	.align		4
.L_4:
        /*001c*/ 	.word	index@(_Z5octalPiS_i)
        /*0020*/ 	.word	0x00000190


	//----- nvinfo : EIATTR_MIN_STACK_SIZE
	.align		4
.L_5:
        /*0024*/ 	.byte	0x04, 0x12
        /*0026*/ 	.short	(.L_7 - .L_6)
	.align		4
.L_6:
        /*0028*/ 	.word	index@(_Z5octalPiS_i)
        /*002c*/ 	.word	0x00000190
.L_7:


//--------------------- .nv.compat                --------------------------
	.section	.nv.compat,"",@"SHT_CUDA_COMPAT_INFO"
	.align	4
        /*0000*/ 	.byte	0x02, 0x09, 0x00, 0x00, 0x02, 0x02, 0x01, 0x00, 0x02, 0x05, 0x05, 0x00, 0x03, 0x07, 0x01, 0x01
        /*0010*/ 	.byte	0x02, 0x03, 0x00, 0x00, 0x02, 0x06, 0x01, 0x00, 0x04, 0x0b, 0x08, 0x00, 0x01, 0x00, 0x00, 0x00
        /*0020*/ 	.byte	0x00, 0x00, 0x00, 0x00


//--------------------- .nv.info._Z5octalPiS_i    --------------------------
	.section	.nv.info._Z5octalPiS_i,"",@"SHT_CUDA_INFO"
	.sectionflags	@""
	.align	4


	//----- nvinfo : EIATTR_CUDA_API_VERSION
	.align		4
        /*0000*/ 	.byte	0x04, 0x37
        /*0002*/ 	.short	(.L_9 - .L_8)
.L_8:
        /*0004*/ 	.word	0x00000082


	//----- nvinfo : EIATTR_KPARAM_INFO
	.align		4
.L_9:
        /*0008*/ 	.byte	0x04, 0x17
        /*000a*/ 	.short	(.L_11 - .L_10)
.L_10:
        /*000c*/ 	.word	0x00000000
        /*0010*/ 	.short	0x0002
        /*0012*/ 	.short	0x0010
        /*0014*/ 	.byte	0x00, 0xf0, 0x11, 0x00


	//----- nvinfo : EIATTR_KPARAM_INFO
	.align		4
.L_11:
        /*0018*/ 	.byte	0x04, 0x17
        /*001a*/ 	.short	(.L_13 - .L_12)
.L_12:
        /*001c*/ 	.word	0x00000000
        /*0020*/ 	.short	0x0001
        /*0022*/ 	.short	0x0008
        /*0024*/ 	.byte	0x00, 0xf5, 0x21, 0x00


	//----- nvinfo : EIATTR_KPARAM_INFO
	.align		4
.L_13:
        /*0028*/ 	.byte	0x04, 0x17
        /*002a*/ 	.short	(.L_15 - .L_14)
.L_14:
        /*002c*/ 	.word	0x00000000
        /*0030*/ 	.short	0x0000
        /*0032*/ 	.short	0x0000
        /*0034*/ 	.byte	0x00, 0xf5, 0x21, 0x00


	//----- nvinfo : EIATTR_SPARSE_MMA_MASK
	.align		4
.L_15:
        /*0038*/ 	.byte	0x03, 0x50
        /*003a*/ 	.short	0x0000


	//----- nvinfo : EIATTR_MAXREG_COUNT
	.align		4
        /*003c*/ 	.byte	0x03, 0x1b
        /*003e*/ 	.short	0x00ff


	//----- nvinfo : EIATTR_MERCURY_ISA_VERSION
	.align		4
        /*0040*/ 	.byte	0x03, 0x5f
        /*0042*/ 	.short	0x0101


	//----- nvinfo : EIATTR_VRC_CTA_INIT_COUNT
	.align		4
        /*0044*/ 	.byte	0x02, 0x4a
	.zero		1
	.zero		1


	//----- nvinfo : EIATTR_EXIT_INSTR_OFFSETS
	.align		4
        /*0048*/ 	.byte	0x04, 0x1c
        /*004a*/ 	.short	(.L_17 - .L_16)


	//   ....[0]....
.L_16:
        /*004c*/ 	.word	0x00001470


	//----- nvinfo : EIATTR_CRS_STACK_SIZE
	.align		4
.L_17:
        /*0050*/ 	.byte	0x04, 0x1e
        /*0052*/ 	.short	(.L_19 - .L_18)
.L_18:
        /*0054*/ 	.word	0x00000000


	//----- nvinfo : EIATTR_CBANK_PARAM_SIZE
	.align		4
.L_19:
        /*0058*/ 	.byte	0x03, 0x19
        /*005a*/ 	.short	0x0014


	//----- nvinfo : EIATTR_PARAM_CBANK
	.align		4
        /*005c*/ 	.byte	0x04, 0x0a
        /*005e*/ 	.short	(.L_21 - .L_20)
	.align		4
.L_20:
        /*0060*/ 	.word	index@(.nv.constant0._Z5octalPiS_i)
        /*0064*/ 	.short	0x0380
        /*0066*/ 	.short	0x0014


	//----- nvinfo : EIATTR_SW_WAR
	.align		4
.L_21:
        /*0068*/ 	.byte	0x04, 0x36
        /*006a*/ 	.short	(.L_23 - .L_22)
.L_22:
        /*006c*/ 	.word	0x00000008
.L_23:


//--------------------- .nv.callgraph             --------------------------
	.section	.nv.callgraph,"",@"SHT_CUDA_CALLGRAPH"
	.align	4
	.sectionentsize	8
	.align		4
        /*0000*/ 	.word	0x00000000
	.align		4
        /*0004*/ 	.word	0xffffffff
	.align		4
        /*0008*/ 	.word	0x00000000
	.align		4
        /*000c*/ 	.word	0xfffffffe
	.align		4
        /*0010*/ 	.word	0x00000000
	.align		4
        /*0014*/ 	.word	0xfffffffd
	.align		4
        /*0018*/ 	.word	0x00000000
	.align		4
        /*001c*/ 	.word	0xfffffffc


//--------------------- .text._Z5octalPiS_i       --------------------------
	.section	.text._Z5octalPiS_i,"ax",@progbits
	.align	128
        .global         _Z5octalPiS_i
        .type           _Z5octalPiS_i,@function
        .size           _Z5octalPiS_i,(.L_x_30 - _Z5octalPiS_i)
        .other          _Z5octalPiS_i,@"STO_CUDA_ENTRY STV_DEFAULT"
_Z5octalPiS_i:
.text._Z5octalPiS_i:
[----:B------:R-:W0:Y:S01]  /*0000*/  LDC R1, c[0x0][0x37c] ;  /* 0x0000df00ff017b82 */ /* 0x000e220000000800 */
[----:B------:R-:W1:Y:S07]  /*0010*/  S2R R3, SR_TID.X ;  /* 0x0000000000037919 */ /* 0x000e6e0000002100 */
[----:B------:R-:W1:Y:S01]  /*0020*/  LDC.64 R4, c[0x0][0x380] ;  /* 0x0000e000ff047b82 */ /* 0x000e620000000a00 */
[----:B------:R-:W2:Y:S01]  /*0030*/  LDCU.64 UR4, c[0x0][0x358] ;  /* 0x00006b00ff0477ac */ /* 0x000ea20008000a00 */
[----:B0-----:R-:W-:-:S02]  /*0040*/  VIADD R1, R1, 0xfffffe70 ;  /* 0xfffffe7001017836 */ /* 0x001fc40000000000 */
[----:B-1----:R-:W-:-:S06]  /*0050*/  IMAD.WIDE.U32 R4, R3, 0x4, R4 ;  /* 0x0000000403047825 */ /* 0x002fcc00078e0004 */
[----:B--2---:R-:W2:Y:S01]  /*0060*/  LDG.E R4, desc[UR4][R4.64] ;  /* 0x0000000404047981 */ /* 0x004ea2000c1e1900 */
[----:B------:R-:W-:Y:S01]  /*0070*/  BSSY.RECONVERGENT B0, `(.L_x_0) ;  /* 0x0000015000007945 */ /* 0x000fe20003800200 */
[----:B------:R-:W-:Y:S02]  /*0080*/  IMAD.MOV.U32 R0, RZ, RZ, RZ ;  /* 0x000000ffff007224 */ /* 0x000fe400078e00ff */
[----:B------:R-:W-:Y:S01]  /*0090*/  IMAD.MOV.U32 R11, RZ, RZ, RZ ;  /* 0x000000ffff0b7224 */ /* 0x000fe200078e00ff */
[----:B--2---:R-:W-:-:S13]  /*00a0*/  ISETP.NE.AND P0, PT, R4, RZ, PT ;  /* 0x000000ff0400720c */ /* 0x004fda0003f05270 */
[----:B------:R-:W-:Y:S05]  /*00b0*/  @!P0 BRA `(.L_x_1) ;  /* 0x0000000000408947 */ /* 0x000fea0003800000 */
[----:B------:R-:W-:Y:S02]  /*00c0*/  IMAD.MOV.U32 R2, RZ, RZ, R4 ;  /* 0x000000ffff027224 */ /* 0x000fe400078e0004 */
[----:B------:R-:W-:Y:S02]  /*00d0*/  IMAD.MOV.U32 R0, RZ, RZ, RZ ;  /* 0x000000ffff007224 */ /* 0x000fe400078e00ff */
[----:B------:R-:W-:-:S07]  /*00e0*/  IMAD.MOV.U32 R11, RZ, RZ, RZ ;  /* 0x000000ffff0b7224 */ /* 0x000fce00078e00ff */
.L_x_2:
[----:B0-----:R-:W-:Y:S01]  /*00f0*/  SHF.R.S32.HI R5, RZ, 0x1f, R2 ;  /* 0x0000001fff057819 */ /* 0x001fe20000011402 */
[C---:B------:R-:W-:Y:S01]  /*0100*/  IMAD.U32 R7, R0.reuse, 0x8, R1 ;  /* 0x0000000800077824 */ /* 0x040fe200078e0001 */
[----:B------:R-:W-:Y:S02]  /*0110*/  IADD3 R0, P1, PT, R0, 0x1, RZ ;  /* 0x0000000100007810 */ /* 0x000fe40007f3e0ff */
[----:B------:R-:W-:-:S03]  /*0120*/  LEA.HI R6, R5, R2, RZ, 0x3 ;  /* 0x0000000205067211 */ /* 0x000fc600078f18ff */
[----:B------:R-:W-:Y:S01]  /*0130*/  IMAD.X R11, RZ, RZ, R11, P1 ;  /* 0x000000ffff0b7224 */ /* 0x000fe200008e060b */
[----:B------:R-:W-:-:S05]  /*0140*/  LOP3.LUT R5, R6, 0xfffffff8, RZ, 0xc0, !PT ;  /* 0xfffffff806057812 */ /* 0x000fca00078ec0ff */
[C---:B------:R-:W-:Y:S02]  /*0150*/  IMAD.IADD R4, R2.reuse, 0x1, -R5 ;  /* 0x0000000102047824 */ /* 0x040fe400078e0a05 */
[----:B------:R-:W-:-:S03]  /*0160*/  VIADD R2, R2, 0x7 ;  /* 0x0000000702027836 */ /* 0x000fc60000000000 */
[----:B------:R-:W-:Y:S02]  /*0170*/  SHF.R.S32.HI R5, RZ, 0x1f, R4 ;  /* 0x0000001fff057819 */ /* 0x000fe40000011404 */
[----:B------:R-:W-:Y:S02]  /*0180*/  ISETP.GE.U32.AND P0, PT, R2, 0xf, PT ;  /* 0x0000000f0200780c */ /* 0x000fe40003f06070 */
[----:B------:R-:W-:Y:S01]  /*0190*/  SHF.R.S32.HI R2, RZ, 0x3, R6 ;  /* 0x00000003ff027819 */ /* 0x000fe20000011406 */
[----:B------:R0:W-:Y:S10]  /*01a0*/  STL.64 [R7], R4 ;  /* 0x0000000407007387 */ /* 0x0001f40000100a00 */
[----:B------:R-:W-:Y:S05]  /*01b0*/  @P0 BRA `(.L_x_2) ;  /* 0xfffffffc00cc0947 */ /* 0x000fea000383ffff */
.L_x_1:
[----:B------:R-:W-:Y:S05]  /*01c0*/  BSYNC.RECONVERGENT B0 ;  /* 0x0000000000007941 */ /* 0x000fea0003800200 */
.L_x_0:
[----:B------:R-:W-:Y:S01]  /*01d0*/  ISETP.GE.U32.AND P0, PT, R0, 0x1, PT ;  /* 0x000000010000780c */ /* 0x000fe20003f06070 */
[----:B------:R-:W-:Y:S01]  /*01e0*/  BSSY.RECONVERGENT B0, `(.L_x_3) ;  /* 0x0000125000007945 */ /* 0x000fe20003800200 */
[----:B------:R-:W-:Y:S02]  /*01f0*/  IMAD.MOV.U32 R14, RZ, RZ, RZ ;  /* 0x000000ffff0e7224 */ /* 0x000fe400078e00ff */
[----:B------:R-:W-:-:S13]  /*0200*/  ISETP.GE.AND.EX P0, PT, R11, RZ, PT, P0 ;  /* 0x000000ff0b00720c */ /* 0x000fda0003f06300 */
[----:B------:R-:W-:Y:S05]  /*0210*/  @!P0 BRA `(.L_x_4) ;  /* 0x0000001000848947 */ /* 0x000fea0003800000 */
[C---:B------:R-:W-:Y:S01]  /*0220*/  ISETP.GE.U32.AND P0, PT, R0.reuse, 0x8, PT ;  /* 0x000000080000780c */ /* 0x040fe20003f06070 */
[----:B------:R-:W-:Y:S01]  /*0230*/  BSSY.RECONVERGENT B1, `(.L_x_5) ;  /* 0x0000095000017945 */ /* 0x000fe20003800200 */
[----:B0-----:R-:W-:Y:S01]  /*0240*/  LOP3.LUT R4, R0, 0x7, RZ, 0xc0, !PT ;  /* 0x0000000700047812 */ /* 0x001fe200078ec0ff */
[----:B------:R-:W-:Y:S01]  /*0250*/  IMAD.MOV.U32 R10, RZ, RZ, R0 ;  /* 0x000000ffff0a7224 */ /* 0x000fe200078e0000 */
[----:B------:R-:W-:Y:S02]  /*0260*/  ISETP.GE.U32.AND.EX P0, PT, R11, RZ, PT, P0 ;  /* 0x000000ff0b00720c */ /* 0x000fe40003f06100 */
[----:B------:R-:W-:-:S11]  /*0270*/  CS2R R14, SRZ ;  /* 0x00000000000e7805 */ /* 0x000fd6000001ff00 */
[----:B------:R-:W-:Y:S05]  /*0280*/  @!P0 BRA `(.L_x_6) ;  /* 0x00000008003c8947 */ /* 0x000fea0003800000 */
[C---:B------:R-:W-:Y:S01]  /*0290*/  IMAD.U32 R33, R0.reuse, 0x8, R1 ;  /* 0x0000000800217824 */ /* 0x040fe200078e0001 */
[----:B------:R-:W-:Y:S01]  /*02a0*/  LOP3.LUT R5, R11, 0x7fffffff, RZ, 0xc0, !PT ;  /* 0x7fffffff0b057812 */ /* 0x000fe200078ec0ff */
[----:B------:R-:W-:Y:S01]  /*02b0*/  IMAD.MOV.U32 R6, RZ, RZ, R11 ;  /* 0x000000ffff067224 */ /* 0x000fe200078e000b */
[----:B------:R-:W-:Y:S01]  /*02c0*/  LOP3.LUT R7, R0, 0xfffffff8, RZ, 0xc0, !PT ;  /* 0xfffffff800077812 */ /* 0x000fe200078ec0ff */
[----:B------:R-:W-:Y:S01]  /*02d0*/  IMAD.MOV.U32 R32, RZ, RZ, R0 ;  /* 0x000000ffff207224 */ /* 0x000fe200078e0000 */
[----:B------:R-:W-:Y:S01]  /*02e0*/  CS2R R14, SRZ ;  /* 0x00000000000e7805 */ /* 0x000fe2000001ff00 */
[----:B------:R-:W-:-:S07]  /*02f0*/  VIADD R33, R33, 0xffffffe0 ;  /* 0xffffffe021217836 */ /* 0x000fce0000000000 */
.L_x_15:
[----:B------:R-:W2:Y:S01]  /*0300*/  LDL.64 R8, [R33+0x18] ;  /* 0x0000180021087983 */ /* 0x000ea20000100a00 */
[----:B------:R-:W-:Y:S01]  /*0310*/  IADD3 R10, P0, PT, R32, -0x1, RZ ;  /* 0xffffffff200a7810 */ /* 0x000fe20007f1e0ff */
[----:B-1----:R0:W1:Y:S01]  /*0320*/  I2F.F64.S64 R12, R14 ;  /* 0x0000000e000c7312 */ /* 0x0020620000301c00 */
[----:B------:R-:W-:Y:S01]  /*0330*/  BSSY.RECONVERGENT B2, `(.L_x_7) ;  /* 0x0000006000027945 */ /* 0x000fe20003800200 */
[----:B------:R-:W-:Y:S02]  /*0340*/  MOV R2, 0x390 ;  /* 0x0000039000027802 */ /* 0x000fe40000000f00 */
[----:B------:R-:W-:-:S04]  /*0350*/  IADD3.X R11, PT, PT, R6, -0x1, RZ, P0, !PT ;  /* 0xffffffff060b7810 */ /* 0x000fc800007fe4ff */
[----:B------:R0:W3:Y:S08]  /*0360*/  I2F.F64.U64 R34, R10 ;  /* 0x0000000a00227312 */ /* 0x0000f00000301800 */
[----:B0123--:R-:W2:Y:S02]  /*0370*/  I2F.F64.S64 R8, R8 ;  /* 0x0000000800087312 */ /* 0x00fea40000301c00 */
[----:B--2---:R-:W-:Y:S05]  /*0380*/  CALL.REL.NOINC `($_Z5octalPiS_i$__internal_accurate_pow) ;  /* 0x00000010003c7944 */ /* 0x004fea0003c00000 */
[----:B------:R-:W-:Y:S05]  /*0390*/  BSYNC.RECONVERGENT B2 ;  /* 0x0000000000027941 */ /* 0x000fea0003800200 */
.L_x_7:
[----:B------:R-:W2:Y:S01]  /*03a0*/  LDL.64 R10, [R33+0x10] ;  /* 0x00001000210a7983 */ /* 0x000ea20000100a00 */
[----:B------:R-:W-:Y:S01]  /*03b0*/  ISETP.NE.U32.AND P0, PT, R32, 0x1, PT ;  /* 0x000000012000780c */ /* 0x000fe20003f05070 */
[----:B------:R-:W-:Y:S01]  /*03c0*/  BSSY.RECONVERGENT B2, `(.L_x_8) ;  /* 0x000000d000027945 */ /* 0x000fe20003800200 */
[----:B------:R-:W-:Y:S02]  /*03d0*/  MOV R2, 0x490 ;  /* 0x0000049000027802 */ /* 0x000fe40000000f00 */
[----:B------:R-:W-:-:S04]  /*03e0*/  ISETP.NE.AND.EX P0, PT, R6, RZ, PT, P0 ;  /* 0x000000ff0600720c */ /* 0x000fc80003f05300 */
[----:B------:R-:W-:Y:S02]  /*03f0*/  FSEL R16, R15, RZ, P0 ;  /* 0x000000ff0f107208 */ /* 0x000fe40000000000 */
[----:B------:R-:W-:Y:S02]  /*0400*/  FSEL R17, R14, 1.875, P0 ;  /* 0x3ff000000e117808 */ /* 0x000fe40000000000 */
[----:B------:R-:W-:-:S04]  /*0410*/  IADD3 R14, P0, PT, R32, -0x2, RZ ;  /* 0xfffffffe200e7810 */ /* 0x000fc80007f1e0ff */
[----:B------:R-:W-:Y:S01]  /*0420*/  DFMA R8, R8, R16, R12 ;  /* 0x000000100808722b */ /* 0x000fe2000000000c */
[----:B------:R-:W-:-:S04]  /*0430*/  IADD3.X R15, PT, PT, R6, -0x1, RZ, P0, !PT ;  /* 0xffffffff060f7810 */ /* 0x000fc800007fe4ff */
[----:B------:R-:W-:Y:S08]  /*0440*/  I2F.F64.U64 R34, R14 ;  /* 0x0000000e00227312 */ /* 0x000ff00000301800 */
[----:B------:R-:W0:Y:S08]  /*0450*/  F2I.S64.F64.TRUNC R8, R8 ;  /* 0x0000000800087311 */ /* 0x000e30000030d900 */
[----:B0-----:R0:W1:Y:S08]  /*0460*/  I2F.F64.S64 R12, R8 ;  /* 0x00000008000c7312 */ /* 0x0010700000301c00 */
[----:B012---:R-:W2:Y:S02]  /*0470*/  I2F.F64.S64 R10, R10 ;  /* 0x0000000a000a7312 */ /* 0x007ea40000301c00 */
[----:B--2---:R-:W-:Y:S05]  /*0480*/  CALL.REL.NOINC `($_Z5octalPiS_i$__internal_accurate_pow) ;  /* 0x0000000c00fc7944 */ /* 0x004fea0003c00000 */
[----:B------:R-:W-:Y:S05]  /*0490*/  BSYNC.RECONVERGENT B2 ;  /* 0x0000000000027941 */ /* 0x000fea0003800200 */
.L_x_8:
        /* <DEDUP_REMOVED lines=16> */
.L_x_9:
[----:B------:R-:W2:Y:S01]  /*05a0*/  LDL.64 R10, [R33] ;  /* 0x00000000210a7983 */ /* 0x000ea20000100a00 */
        /* <DEDUP_REMOVED lines=15> */
.L_x_10:
[----:B------:R-:W2:Y:S01]  /*06a0*/  LDL.64 R8, [R33+-0x8] ;  /* 0xfffff80021087983 */ /* 0x000ea20000100a00 */
        /* <DEDUP_REMOVED lines=15> */
.L_x_11:
        /* <DEDUP_REMOVED lines=16> */
.L_x_12:
        /* <DEDUP_REMOVED lines=12> */
[----:B0-----:R-:W0:Y:S08]  /*0960*/  I2F.F64.S64 R10, R10 ;  /* 0x0000000a000a7312 */ /* 0x001e300000301c00 */
[----:B0-2---:R-:W1:Y:S02]  /*0970*/  I2F.F64.S64 R8, R8 ;  /* 0x0000000800087312 */ /* 0x005e640000301c00 */
[----:B-1----:R-:W-:Y:S05]  /*0980*/  CALL.REL.NOINC `($_Z5octalPiS_i$__internal_accurate_pow) ;  /* 0x0000000800bc7944 */ /* 0x002fea0003c00000 */
[----:B------:R-:W-:Y:S05]  /*0990*/  BSYNC.RECONVERGENT B2 ;  /* 0x0000000000027941 */ /* 0x000fea0003800200 */
.L_x_13:
[----:B------:R-:W2:Y:S01]  /*09a0*/  LDL.64 R12, [R33+-0x20] ;  /* 0xffffe000210c7983 */ /* 0x000ea20000100a00 */
[----:B------:R-:W-:Y:S01]  /*09b0*/  ISETP.NE.U32.AND P0, PT, R32, 0x7, PT ;  /* 0x000000072000780c */ /* 0x000fe20003f05070 */
[----:B------:R-:W-:Y:S01]  /*09c0*/  BSSY.RECONVERGENT B2, `(.L_x_14) ;  /* 0x000000d000027945 */ /* 0x000fe20003800200 */
[----:B------:R-:W-:Y:S02]  /*09d0*/  MOV R2, 0xa90 ;  /* 0x00000a9000027802 */ /* 0x000fe40000000f00 */
[----:B------:R-:W-:-:S04]  /*09e0*/  ISETP.NE.AND.EX P0, PT, R6, RZ, PT, P0 ;  /* 0x000000ff0600720c */ /* 0x000fc80003f05300 */
[----:B------:R-:W-:Y:S02]  /*09f0*/  FSEL R16, R15, RZ, P0 ;  /* 0x000000ff0f107208 */ /* 0x000fe40000000000 */
[----:B------:R-:W-:-:S06]  /*0a00*/  FSEL R17, R14, 1.875, P0 ;  /* 0x3ff000000e117808 */ /* 0x000fcc0000000000 */
[----:B------:R-:W-:Y:S01]  /*0a10*/  DFMA R14, R8, R16, R10 ;  /* 0x00000010080e722b */ /* 0x000fe2000000000a */
[----:B------:R-:W-:-:S05]  /*0a20*/  IADD3 R10, P0, PT, R32, -0x8, RZ ;  /* 0xfffffff8200a7810 */ /* 0x000fca0007f1e0ff */
[----:B------:R-:W0:Y:S01]  /*0a30*/  F2I.S64.F64.TRUNC R8, R14 ;  /* 0x0000000e00087311 */ /* 0x000e22000030d900 */
[----:B------:R-:W-:-:S07]  /*0a40*/  IADD3.X R11, PT, PT, R6, -0x1, RZ, P0, !PT ;  /* 0xffffffff060b7810 */ /* 0x000fce00007fe4ff */
[----:B------:R1:W3:Y:S08]  /*0a50*/  I2F.F64.U64 R34, R10 ;  /* 0x0000000a00227312 */ /* 0x0002f00000301800 */
[----:B0-----:R-:W0:Y:S08]  /*0a60*/  I2F.F64.S64 R8, R8 ;  /* 0x0000000800087312 */ /* 0x001e300000301c00 */
[----:B0123--:R-:W2:Y:S02]  /*0a70*/  I2F.F64.S64 R12, R12 ;  /* 0x0000000c000c7312 */ /* 0x00fea40000301c00 */
[----:B--2---:R-:W-:Y:S05]  /*0a80*/  CALL.REL.NOINC `($_Z5octalPiS_i$__internal_accurate_pow) ;  /* 0x00000008007c7944 */ /* 0x004fea0003c00000 */
[----:B------:R-:W-:Y:S05]  /*0a90*/  BSYNC.RECONVERGENT B2 ;  /* 0x0000000000027941 */ /* 0x000fea0003800200 */
.L_x_14:
[----:B------:R-:W-:Y:S01]  /*0aa0*/  ISETP.NE.U32.AND P0, PT, R32, 0x8, PT ;  /* 0x000000082000780c */ /* 0x000fe20003f05070 */
[----:B------:R-:W-:Y:S02]  /*0ab0*/  VIADD R33, R33, 0xffffffc0 ;  /* 0xffffffc021217836 */ /* 0x000fe40000000000 */
[----:B------:R-:W-:Y:S01]  /*0ac0*/  IMAD.MOV.U32 R32, RZ, RZ, R10 ;  /* 0x000000ffff207224 */ /* 0x000fe200078e000a */
[----:B------:R-:W-:Y:S01]  /*0ad0*/  ISETP.NE.AND.EX P0, PT, R6, RZ, PT, P0 ;  /* 0x000000ff0600720c */ /* 0x000fe20003f05300 */
[----:B------:R-:W-:-:S03]  /*0ae0*/  IMAD.MOV.U32 R6, RZ, RZ, R11 ;  /* 0x000000ffff067224 */ /* 0x000fc600078e000b */
[----:B------:R-:W-:Y:S02]  /*0af0*/  FSEL R16, R15, RZ, P0 ;  /* 0x000000ff0f107208 */ /* 0x000fe40000000000 */
[----:B------:R-:W-:Y:S02]  /*0b00*/  FSEL R17, R14, 1.875, P0 ;  /* 0x3ff000000e117808 */ /* 0x000fe40000000000 */
[----:B------:R-:W-:-:S04]  /*0b10*/  IADD3 R7, P0, PT, R7, -0x8, RZ ;  /* 0xfffffff807077810 */ /* 0x000fc80007f1e0ff */
[----:B------:R-:W-:Y:S01]  /*0b20*/  IADD3.X R5, PT, PT, R5, -0x1, RZ, P0, !PT ;  /* 0xffffffff05057810 */ /* 0x000fe200007fe4ff */
[----:B------:R-:W-:Y:S01]  /*0b30*/  DFMA R8, R12, R16, R8 ;  /* 0x000000100c08722b */ /* 0x000fe20000000008 */
[----:B------:R-:W-:-:S04]  /*0b40*/  ISETP.NE.U32.AND P0, PT, R7, RZ, PT ;  /* 0x000000ff0700720c */ /* 0x000fc80003f05070 */
[----:B------:R-:W-:Y:S01]  /*0b50*/  ISETP.NE.AND.EX P0, PT, R5, RZ, PT, P0 ;  /* 0x000000ff0500720c */ /* 0x000fe20003f05300 */
[----:B------:R0:W1:-:S12]  /*0b60*/  F2I.S64.F64.TRUNC R14, R8 ;  /* 0x00000008000e7311 */ /* 0x000058000030d900 */
[----:B0-----:R-:W-:Y:S05]  /*0b70*/  @P0 BRA `(.L_x_15) ;  /* 0xfffffff400e00947 */ /* 0x001fea000383ffff */
.L_x_6:
[----:B------:R-:W-:Y:S05]  /*0b80*/  BSYNC.RECONVERGENT B1 ;  /* 0x0000000000017941 */ /* 0x000fea0003800200 */
.L_x_5:
[----:B------:R-:W-:Y:S01]  /*0b90*/  ISETP.NE.U32.AND P0, PT, R4, RZ, PT ;  /* 0x000000ff0400720c */ /* 0x000fe20003f05070 */
[----:B------:R-:W-:Y:S03]  /*0ba0*/  BSSY.RECONVERGENT B1, `(.L_x_4) ;  /* 0x0000088000017945 */ /* 0x000fe60003800200 */
[----:B------:R-:W-:-:S13]  /*0bb0*/  ISETP.NE.AND.EX P0, PT, RZ, RZ, PT, P0 ;  /* 0x000000ffff00720c */ /* 0x000fda0003f05300 */
[----:B------:R-:W-:Y:S05]  /*0bc0*/  @!P0 BRA `(.L_x_16) ;  /* 0x0000000800148947 */ /* 0x000fea0003800000 */
[----:B------:R-:W-:Y:S01]  /*0bd0*/  ISETP.GE.U32.AND P0, PT, R4, 0x4, PT ;  /* 0x000000040400780c */ /* 0x000fe20003f06070 */
[----:B------:R-:W-:Y:S01]  /*0be0*/  BSSY.RECONVERGENT B2, `(.L_x_17) ;  /* 0x0000045000027945 */ /* 0x000fe20003800200 */
[----:B------:R-:W-:Y:S02]  /*0bf0*/  LOP3.LUT R4, R0, 0x3, RZ, 0xc0, !PT ;  /* 0x0000000300047812 */ /* 0x000fe400078ec0ff */
[----:B------:R-:W-:-:S13]  /*0c00*/  ISETP.GE.U32.AND.EX P0, PT, RZ, RZ, PT, P0 ;  /* 0x000000ffff00720c */ /* 0x000fda0003f06100 */
[----:B------:R-:W-:Y:S05]  /*0c10*/  @!P0 BRA `(.L_x_18) ;  /* 0x0000000400048947 */ /* 0x000fea0003800000 */
[----:B------:R-:W-:-:S05]  /*0c20*/  IMAD.U32 R5, R10, 0x8, R1 ;  /* 0x000000080a057824 */ /* 0x000fca00078e0001 */
[----:B------:R-:W2:Y:S01]  /*0c30*/  LDL.64 R6, [R5+-0x8] ;  /* 0xfffff80005067983 */ /* 0x000ea20000100a00 */
        /* <DEDUP_REMOVED lines=9> */
.L_x_19:
[----:B------:R-:W2:Y:S01]  /*0cd0*/  LDL.64 R16, [R5+-0x10] ;  /* 0xfffff00005107983 */ /* 0x000ea20000100a00 */
[----:B------:R-:W-:Y:S01]  /*0ce0*/  ISETP.NE.U32.AND P0, PT, R8, RZ, PT ;  /* 0x000000ff0800720c */ /* 0x000fe20003f05070 */
        /* <DEDUP_REMOVED lines=11> */
[----:B0-23--:R1:W2:Y:S02]  /*0da0*/  I2F.F64.S64 R8, R16 ;  /* 0x0000001000087312 */ /* 0x00d2a40000301c00 */
[----:B-12---:R-:W-:Y:S05]  /*0db0*/  CALL.REL.NOINC `($_Z5octalPiS_i$__internal_accurate_pow) ;  /* 0x0000000400b07944 */ /* 0x006fea0003c00000 */
[----:B------:R-:W-:Y:S05]  /*0dc0*/  BSYNC.RECONVERGENT B3 ;  /* 0x0000000000037941 */ /* 0x000fea0003800200 */
.L_x_20:
        /* <DEDUP_REMOVED lines=16> */
.L_x_21:
[----:B------:R-:W2:Y:S01]  /*0ed0*/  LDL.64 R16, [R5+-0x20] ;  /* 0xffffe00005107983 */ /* 0x000ea20000100a00 */
[----:B------:R-:W-:Y:S01]  /*0ee0*/  ISETP.NE.U32.AND P0, PT, R12, RZ, PT ;  /* 0x000000ff0c00720c */ /* 0x000fe20003f05070 */
        /* <DEDUP_REMOVED lines=11> */
[----:B0-2---:R1:W2:Y:S02]  /*0fa0*/  I2F.F64.S64 R12, R16 ;  /* 0x00000010000c7312 */ /* 0x0052a40000301c00 */
[----:B-12---:R-:W-:Y:S05]  /*0fb0*/  CALL.REL.NOINC `($_Z5octalPiS_i$__internal_accurate_pow) ;  /* 0x0000000400307944 */ /* 0x006fea0003c00000 */
[----:B------:R-:W-:Y:S05]  /*0fc0*/  BSYNC.RECONVERGENT B3 ;  /* 0x0000000000037941 */ /* 0x000fea0003800200 */
.L_x_22:
[----:B------:R-:W-:-:S04]  /*0fd0*/  ISETP.NE.U32.AND P0, PT, R10, RZ, PT ;  /* 0x000000ff0a00720c */ /* 0x000fc80003f05070 */
[----:B------:R-:W-:-:S04]  /*0fe0*/  ISETP.NE.AND.EX P0, PT, R11, RZ, PT, P0 ;  /* 0x000000ff0b00720c */ /* 0x000fc80003f05300 */
[----:B------:R-:W-:Y:S02]  /*0ff0*/  FSEL R8, R15, RZ, P0 ;  /* 0x000000ff0f087208 */ /* 0x000fe40000000000 */
[----:B------:R-:W-:-:S06]  /*1000*/  FSEL R9, R14, 1.875, P0 ;  /* 0x3ff000000e097808 */ /* 0x000fcc0000000000 */
[----:B------:R-:W-:-:S06]  /*1010*/  DFMA R6, R12, R8, R6 ;  /* 0x000000080c06722b */ /* 0x000fcc0000000006 */
[----:B------:R0:W2:Y:S05]  /*1020*/  F2I.S64.F64.TRUNC R14, R6 ;  /* 0x00000006000e7311 */ /* 0x0000aa000030d900 */
.L_x_18:
[----:B------:R-:W-:Y:S05]  /*1030*/  BSYNC.RECONVERGENT B2 ;  /* 0x0000000000027941 */ /* 0x000fea0003800200 */
.L_x_17:
[----:B------:R-:W-:-:S04]  /*1040*/  ISETP.NE.U32.AND P0, PT, R4, RZ, PT ;  /* 0x000000ff0400720c */ /* 0x000fc80003f05070 */
[----:B------:R-:W-:-:S13]  /*1050*/  ISETP.NE.AND.EX P0, PT, RZ, RZ, PT, P0 ;  /* 0x000000ffff00720c */ /* 0x000fda0003f05300 */
[----:B------:R-:W-:Y:S05]  /*1060*/  @!P0 BRA `(.L_x_16) ;  /* 0x0000000000ec8947 */ /* 0x000fea0003800000 */
[----:B------:R-:W-:Y:S01]  /*1070*/  ISETP.NE.U32.AND P0, PT, R4, 0x1, PT ;  /* 0x000000010400780c */ /* 0x000fe20003f05070 */
[----:B------:R-:W-:Y:S03]  /*1080*/  BSSY.RECONVERGENT B2, `(.L_x_23) ;  /* 0x0000024000027945 */ /* 0x000fe60003800200 */
[----:B------:R-:W-:-:S13]  /*1090*/  ISETP.NE.AND.EX P0, PT, RZ, RZ, PT, P0 ;  /* 0x000000ffff00720c */ /* 0x000fda0003f05300 */
[----:B------:R-:W-:Y:S05]  /*10a0*/  @!P0 BRA `(.L_x_24) ;  /* 0x0000000000848947 */ /* 0x000fea0003800000 */
[----:B------:R-:W-:-:S05]  /*10b0*/  IMAD.U32 R4, R10, 0x8, R1 ;  /* 0x000000080a047824 */ /* 0x000fca00078e0001 */
[----:B------:R-:W3:Y:S01]  /*10c0*/  LDL.64 R8, [R4+-0x8] ;  /* 0xfffff80004087983 */ /* 0x000ee20000100a00 */
[----:B------:R-:W-:Y:S01]  /*10d0*/  IADD3 R12, P0, PT, R10, -0x1, RZ ;  /* 0xffffffff0a0c7810 */ /* 0x000fe20007f1e0ff */
[----:B012---:R0:W1:Y:S01]  /*10e0*/  I2F.F64.S64 R6, R14 ;  /* 0x0000000e00067312 */ /* 0x0070620000301c00 */
[----:B------:R-:W-:Y:S01]  /*10f0*/  BSSY.RECONVERGENT B3, `(.L_x_25) ;  /* 0x0000006000037945 */ /* 0x000fe20003800200 */
[----:B------:R-:W-:Y:S02]  /*1100*/  MOV R2, 0x1150 ;  /* 0x0000115000027802 */ /* 0x000fe40000000f00 */
[----:B------:R-:W-:-:S04]  /*1110*/  IADD3.X R13, PT, PT, R11, -0x1, RZ, P0, !PT ;  /* 0xffffffff0b0d7810 */ /* 0x000fc800007fe4ff */
[----:B------:R0:W2:Y:S08]  /*1120*/  I2F.F64.U64 R34, R12 ;  /* 0x0000000c00227312 */ /* 0x0000b00000301800 */
[----:B0123--:R-:W3:Y:S02]  /*1130*/  I2F.F64.S64 R8, R8 ;  /* 0x0000000800087312 */ /* 0x00fee40000301c00 */
[----:B---3--:R-:W-:Y:S05]  /*1140*/  CALL.REL.NOINC `($_Z5octalPiS_i$__internal_accurate_pow) ;  /* 0x0000000000cc7944 */ /* 0x008fea0003c00000 */
[----:B------:R-:W-:Y:S05]  /*1150*/  BSYNC.RECONVERGENT B3 ;  /* 0x0000000000037941 */ /* 0x000fea0003800200 */
.L_x_25:
[----:B------:R0:W2:Y:S01]  /*1160*/  LDL.64 R16, [R4+-0x10] ;  /* 0xfffff00004107983 */ /* 0x0000a20000100a00 */
        /* <DEDUP_REMOVED lines=12> */
[----:B-12---:R0:W2:Y:S02]  /*1230*/  I2F.F64.S64 R12, R16 ;  /* 0x00000010000c7312 */ /* 0x0060a40000301c00 */
[----:B0-2---:R-:W-:Y:S05]  /*1240*/  CALL.REL.NOINC `($_Z5octalPiS_i$__internal_accurate_pow) ;  /* 0x00000000008c7944 */ /* 0x005fea0003c00000 */
[----:B------:R-:W-:Y:S05]  /*1250*/  BSYNC.RECONVERGENT B3 ;  /* 0x0000000000037941 */ /* 0x000fea0003800200 */
.L_x_26:
[----:B------:R-:W-:-:S04]  /*1260*/  ISETP.NE.U32.AND P0, PT, R10, RZ, PT ;  /* 0x000000ff0a00720c */ /* 0x000fc80003f05070 */
[----:B------:R-:W-:-:S04]  /*1270*/  ISETP.NE.AND.EX P0, PT, R11, RZ, PT, P0 ;  /* 0x000000ff0b00720c */ /* 0x000fc80003f05300 */
[----:B------:R-:W-:Y:S02]  /*1280*/  FSEL R6, R15, RZ, P0 ;  /* 0x000000ff0f067208 */ /* 0x000fe40000000000 */
[----:B------:R-:W-:-:S06]  /*1290*/  FSEL R7, R14, 1.875, P0 ;  /* 0x3ff000000e077808 */ /* 0x000fcc0000000000 */
[----:B------:R-:W-:-:S06]  /*12a0*/  DFMA R4, R12, R6, R4 ;  /* 0x000000060c04722b */ /* 0x000fcc0000000004 */
[----:B------:R3:W4:Y:S05]  /*12b0*/  F2I.S64.F64.TRUNC R14, R4 ;  /* 0x00000004000e7311 */ /* 0x00072a000030d900 */
.L_x_24:
[----:B------:R-:W-:Y:S05]  /*12c0*/  BSYNC.RECONVERGENT B2 ;  /* 0x0000000000027941 */ /* 0x000fea0003800200 */
.L_x_23:
[----:B------:R-:W-:-:S04]  /*12d0*/  LOP3.LUT R0, R0, 0x1, RZ, 0xc0, !PT ;  /* 0x0000000100007812 */ /* 0x000fc800078ec0ff */
[----:B------:R-:W-:-:S04]  /*12e0*/  ISETP.NE.U32.AND P0, PT, R0, 0x1, PT ;  /* 0x000000010000780c */ /* 0x000fc80003f05070 */
[----:B------:R-:W-:-:S13]  /*12f0*/  ISETP.NE.U32.AND.EX P0, PT, RZ, RZ, PT, P0 ;  /* 0x000000ffff00720c */ /* 0x000fda0003f05100 */
[----:B------:R-:W-:Y:S05]  /*1300*/  @P0 BRA `(.L_x_16) ;  /* 0x0000000000440947 */ /* 0x000fea0003800000 */
[----:B------:R-:W-:-:S05]  /*1310*/  IMAD.U32 R0, R10, 0x8, R1 ;  /* 0x000000080a007824 */ /* 0x000fca00078e0001 */
[----:B0-----:R-:W5:Y:S01]  /*1320*/  LDL.64 R6, [R0+-0x8] ;  /* 0xfffff80000067983 */ /* 0x001f620000100a00 */
[----:B------:R-:W-:Y:S01]  /*1330*/  IADD3 R10, P0, PT, R10, -0x1, RZ ;  /* 0xffffffff0a0a7810 */ /* 0x000fe20007f1e0ff */
[----:B-1234-:R0:W1:Y:S01]  /*1340*/  I2F.F64.S64 R4, R14 ;  /* 0x0000000e00047312 */ /* 0x01e0620000301c00 */
[----:B------:R-:W-:Y:S01]  /*1350*/  BSSY.RECONVERGENT B2, `(.L_x_27) ;  /* 0x0000006000027945 */ /* 0x000fe20003800200 */
[----:B------:R-:W-:Y:S02]  /*1360*/  MOV R2, 0x13b0 ;  /* 0x000013b000027802 */ /* 0x000fe40000000f00 */
[----:B------:R-:W-:-:S04]  /*1370*/  IADD3.X R11, PT, PT, R11, -0x1, RZ, P0, !PT ;  /* 0xffffffff0b0b7810 */ /* 0x000fc800007fe4ff */
[----:B------:R0:W2:Y:S08]  /*1380*/  I2F.F64.U64 R34, R10 ;  /* 0x0000000a00227312 */ /* 0x0000b00000301800 */
[----:B012--5:R-:W3:Y:S02]  /*1390*/  I2F.F64.S64 R6, R6 ;  /* 0x0000000600067312 */ /* 0x027ee40000301c00 */
[----:B---3--:R-:W-:Y:S05]  /*13a0*/  CALL.REL.NOINC `($_Z5octalPiS_i$__internal_accurate_pow) ;  /* 0x0000000000347944 */ /* 0x008fea0003c00000 */
[----:B------:R-:W-:Y:S05]  /*13b0*/  BSYNC.RECONVERGENT B2 ;  /* 0x0000000000027941 */ /* 0x000fea0003800200 */
.L_x_27:
[----:B------:R-:W-:-:S04]  /*13c0*/  ISETP.NE.U32.AND P0, PT, R10, RZ, PT ;  /* 0x000000ff0a00720c */ /* 0x000fc80003f05070 */
[----:B------:R-:W-:-:S04]  /*13d0*/  ISETP.NE.AND.EX P0, PT, R11, RZ, PT, P0 ;  /* 0x000000ff0b00720c */ /* 0x000fc80003f05300 */
[----:B------:R-:W-:Y:S02]  /*13e0*/  FSEL R8, R15, RZ, P0 ;  /* 0x000000ff0f087208 */ /* 0x000fe40000000000 */
[----:B------:R-:W-:-:S06]  /*13f0*/  FSEL R9, R14, 1.875, P0 ;  /* 0x3ff000000e097808 */ /* 0x000fcc0000000000 */
[----:B------:R-:W-:-:S06]  /*1400*/  DFMA R4, R6, R8, R4 ;  /* 0x000000080604722b */ /* 0x000fcc0000000004 */
[----:B------:R0:W1:Y:S05]  /*1410*/  F2I.S64.F64.TRUNC R14, R4 ;  /* 0x00000004000e7311 */ /* 0x00006a000030d900 */
.L_x_16:
[----:B------:R-:W-:Y:S05]  /*1420*/  BSYNC.RECONVERGENT B1 ;  /* 0x0000000000017941 */ /* 0x000fea0003800200 */
.L_x_4:
[----:B------:R-:W-:Y:S05]  /*1430*/  BSYNC.RECONVERGENT B0 ;  /* 0x0000000000007941 */ /* 0x000fea0003800200 */
.L_x_3:
[----:B0--3--:R-:W0:Y:S02]  /*1440*/  LDC.64 R4, c[0x0][0x388] ;  /* 0x0000e200ff047b82 */ /* 0x009e240000000a00 */
[----:B0-----:R-:W-:-:S05]  /*1450*/  IMAD.WIDE.U32 R2, R3, 0x4, R4 ;  /* 0x0000000403027825 */ /* 0x001fca00078e0004 */
[----:B-12-4-:R-:W-:Y:S01]  /*1460*/  STG.E desc[UR4][R2.64], R14 ;  /* 0x0000000e02007986 */ /* 0x016fe2000c101904 */
[----:B------:R-:W-:Y:S05]  /*1470*/  EXIT ;  /* 0x000000000000794d */ /* 0x000fea0003800000 */
        .type           $_Z5octalPiS_i$__internal_accurate_pow,@function
        .size           $_Z5octalPiS_i$__internal_accurate_pow,(.L_x_30 - $_Z5octalPiS_i$__internal_accurate_pow)
$_Z5octalPiS_i$__internal_accurate_pow:
[----:B------:R-:W0:Y:S01]  /*1480*/  MUFU.RCP64H R29, 2.25 ;  /* 0x40020000001d7908 */ /* 0x000e220000001800 */
[----:B------:R-:W-:Y:S01]  /*1490*/  IMAD.MOV.U32 R14, RZ, RZ, 0x0 ;  /* 0x00000000ff0e7424 */ /* 0x000fe200078e00ff */
[----:B------:R-:W-:Y:S01]  /*14a0*/  UMOV UR6, 0x7d2cafe2 ;  /* 0x7d2cafe200067882 */ /* 0x000fe20000000000 */
[----:B------:R-:W-:Y:S01]  /*14b0*/  IMAD.MOV.U32 R15, RZ, RZ, 0x40020000 ;  /* 0x40020000ff0f7424 */ /* 0x000fe200078e00ff */
[----:B------:R-:W-:Y:S01]  /*14c0*/  UMOV UR7, 0x3eb0f5ff ;  /* 0x3eb0f5ff00077882 */ /* 0x000fe20000000000 */
[----:B------:R-:W-:Y:S02]  /*14d0*/  IMAD.MOV.U32 R28, RZ, RZ, RZ ;  /* 0x000000ffff1c7224 */ /* 0x000fe400078e00ff */
[----:B------:R-:W-:Y:S02]  /*14e0*/  IMAD.MOV.U32 R16, RZ, RZ, 0x41ad3b5a ;  /* 0x41ad3b5aff107424 */ /* 0x000fe400078e00ff */
[----:B------:R-:W-:Y:S02]  /*14f0*/  IMAD.MOV.U32 R17, RZ, RZ, 0x3ed0f5d2 ;  /* 0x3ed0f5d2ff117424 */ /* 0x000fe400078e00ff */
[----:B0-----:R-:W-:-:S08]  /*1500*/  DFMA R14, R28, -R14, 1 ;  /* 0x3ff000001c0e742b */ /* 0x001fd0000000080e */
[----:B------:R-:W-:-:S08]  /*1510*/  DFMA R14, R14, R14, R14 ;  /* 0x0000000e0e0e722b */ /* 0x000fd0000000000e */
[----:B------:R-:W-:-:S08]  /*1520*/  DFMA R28, R28, R14, R28 ;  /* 0x0000000e1c1c722b */ /* 0x000fd0000000001c */
[----:B------:R-:W-:-:S08]  /*1530*/  DMUL R14, R28, 0.25 ;  /* 0x3fd000001c0e7828 */ /* 0x000fd00000000000 */
[----:B------:R-:W-:-:S08]  /*1540*/  DFMA R14, R28, 0.25, R14 ;  /* 0x3fd000001c0e782b */ /* 0x000fd0000000000e */
[CC--:B------:R-:W-:Y:S02]  /*1550*/  DMUL R26, R14.reuse, R14.reuse ;  /* 0x0000000e0e1a7228 */ /* 0x0c0fe40000000000 */
[C---:B------:R-:W-:Y:S02]  /*1560*/  DADD R20, -R14.reuse, 0.25 ;  /* 0x3fd000000e147429 */ /* 0x040fe40000000100 */
[----:B------:R-:W-:-:S04]  /*1570*/  DMUL R18, R14, R14 ;  /* 0x0000000e0e127228 */ /* 0x000fc80000000000 */
[----:B------:R-:W-:Y:S01]  /*1580*/  DFMA R16, R26, UR6, R16 ;  /* 0x000000061a107c2b */ /* 0x000fe20008000010 */
[----:B------:R-:W-:Y:S01]  /*1590*/  UMOV UR6, 0x75488a3f ;  /* 0x75488a3f00067882 */ /* 0x000fe20000000000 */
[----:B------:R-:W-:Y:S01]  /*15a0*/  UMOV UR7, 0x3ef3b20a ;  /* 0x3ef3b20a00077882 */ /* 0x000fe20000000000 */
[----:B------:R-:W-:-:S05]  /*15b0*/  DADD R20, R20, R20 ;  /* 0x0000000014147229 */ /* 0x000fca0000000014 */
[----:B------:R-:W-:Y:S01]  /*15c0*/  DFMA R24, R26, R16, UR6 ;  /* 0x000000061a187e2b */ /* 0x000fe20008000010 */
[----:B------:R-:W-:Y:S01]  /*15d0*/  UMOV UR6, 0xe4faecd5 ;  /* 0xe4faecd500067882 */ /* 0x000fe20000000000 */
[----:B------:R-:W-:Y:S01]  /*15e0*/  UMOV UR7, 0x3f1745cd ;  /* 0x3f1745cd00077882 */ /* 0x000fe20000000000 */
[----:B------:R-:W-:-:S05]  /*15f0*/  DFMA R20, -R14, 0.25, R20 ;  /* 0x3fd000000e14782b */ /* 0x000fca0000000114 */
[----:B------:R-:W-:Y:S01]  /*1600*/  DFMA R24, R26, R24, UR6 ;  /* 0x000000061a187e2b */ /* 0x000fe20008000018 */
[----:B------:R-:W-:Y:S01]  /*1610*/  UMOV UR6, 0x258a578b ;  /* 0x258a578b00067882 */ /* 0x000fe20000000000 */
[----:B------:R-:W-:Y:S01]  /*1620*/  UMOV UR7, 0x3f3c71c7 ;  /* 0x3f3c71c700077882 */ /* 0x000fe20000000000 */
[----:B------:R-:W-:-:S05]  /*1630*/  DMUL R20, R28, R20 ;  /* 0x000000141c147228 */ /* 0x000fca0000000000 */
[----:B------:R-:W-:Y:S01]  /*1640*/  DFMA R24, R26, R24, UR6 ;  /* 0x000000061a187e2b */ /* 0x000fe20008000018 */
[----:B------:R-:W-:Y:S01]  /*1650*/  UMOV UR6, 0x9242b910 ;  /* 0x9242b91000067882 */ /* 0x000fe20000000000 */
[----:B------:R-:W-:-:S03]  /*1660*/  UMOV UR7, 0x3f624924 ;  /* 0x3f62492400077882 */ /* 0x000fc60000000000 */
[----:B------:R-:W-:Y:S02]  /*1670*/  VIADD R31, R21, 0x100000 ;  /* 0x00100000151f7836 */ /* 0x000fe40000000000 */
[----:B------:R-:W-:Y:S01]  /*1680*/  IMAD.MOV.U32 R30, RZ, RZ, R20 ;  /* 0x000000ffff1e7224 */ /* 0x000fe200078e0014 */
[----:B------:R-:W-:Y:S01]  /*1690*/  DFMA R24, R26, R24, UR6 ;  /* 0x000000061a187e2b */ /* 0x000fe20008000018 */
[----:B------:R-:W-:Y:S01]  /*16a0*/  UMOV UR6, 0x99999dfb ;  /* 0x99999dfb00067882 */ /* 0x000fe20000000000 */
[----:B------:R-:W-:-:S06]  /*16b0*/  UMOV UR7, 0x3f899999 ;  /* 0x3f89999900077882 */ /* 0x000fcc0000000000 */
[----:B------:R-:W-:Y:S01]  /*16c0*/  DFMA R24, R26, R24, UR6 ;  /* 0x000000061a187e2b */ /* 0x000fe20008000018 */
[----:B------:R-:W-:Y:S01]  /*16d0*/  UMOV UR6, 0x55555555 ;  /* 0x5555555500067882 */ /* 0x000fe20000000000 */
[----:B------:R-:W-:-:S06]  /*16e0*/  UMOV UR7, 0x3fb55555 ;  /* 0x3fb5555500077882 */ /* 0x000fcc0000000000 */
[----:B------:R-:W-:-:S08]  /*16f0*/  DFMA R16, R26, R24, UR6 ;  /* 0x000000061a107e2b */ /* 0x000fd00008000018 */
[----:B------:R-:W-:Y:S01]  /*1700*/  DADD R22, -R16, UR6 ;  /* 0x0000000610167e29 */ /* 0x000fe20008000100 */
[----:B------:R-:W-:Y:S01]  /*1710*/  UMOV UR6, 0xb9e7b0 ;  /* 0x00b9e7b000067882 */ /* 0x000fe20000000000 */
[----:B------:R-:W-:-:S06]  /*1720*/  UMOV UR7, 0x3c46a4cb ;  /* 0x3c46a4cb00077882 */ /* 0x000fcc0000000000 */
[----:B------:R-:W-:Y:S02]  /*1730*/  DFMA R26, R26, R24, R22 ;  /* 0x000000181a1a722b */ /* 0x000fe40000000016 */
[C---:B------:R-:W-:Y:S02]  /*1740*/  DMUL R22, R14.reuse, R18 ;  /* 0x000000120e167228 */ /* 0x040fe40000000000 */
[----:B------:R-:W-:-:S04]  /*1750*/  DFMA R24, R14, R14, -R18 ;  /* 0x0000000e0e18722b */ /* 0x000fc80000000812 */
[----:B------:R-:W-:Y:S01]  /*1760*/  DADD R26, R26, -UR6 ;  /* 0x800000061a1a7e29 */ /* 0x000fe20008000000 */
[----:B------:R-:W-:Y:S01]  /*1770*/  UMOV UR6, 0x0 ;  /* 0x0000000000067882 */ /* 0x000fe20000000000 */
[C---:B------:R-:W-:Y:S01]  /*1780*/  DFMA R28, R14.reuse, R18, -R22 ;  /* 0x000000120e1c722b */ /* 0x040fe20000000816 */
[----:B------:R-:W-:Y:S01]  /*1790*/  UMOV UR7, 0x40080000 ;  /* 0x4008000000077882 */ /* 0x000fe20000000000 */
[----:B------:R-:W-:-:S06]  /*17a0*/  DFMA R24, R14, R30, R24 ;  /* 0x0000001e0e18722b */ /* 0x000fcc0000000018 */
[----:B------:R-:W-:Y:S02]  /*17b0*/  DFMA R28, R20, R18, R28 ;  /* 0x00000012141c722b */ /* 0x000fe4000000001c */
[----:B------:R-:W-:-:S06]  /*17c0*/  DADD R18, R16, R26 ;  /* 0x0000000010127229 */ /* 0x000fcc000000001a */
[----:B------:R-:W-:Y:S02]  /*17d0*/  DFMA R28, R14, R24, R28 ;  /* 0x000000180e1c722b */ /* 0x000fe4000000001c */
[----:B------:R-:W-:Y:S02]  /*17e0*/  DMUL R24, R18, R22 ;  /* 0x0000001612187228 */ /* 0x000fe40000000000 */
[----:B------:R-:W-:-:S06]  /*17f0*/  DADD R30, R16, -R18 ;  /* 0x00000000101e7229 */ /* 0x000fcc0000000812 */
[----:B------:R-:W-:Y:S02]  /*1800*/  DFMA R16, R18, R22, -R24 ;  /* 0x000000161210722b */ /* 0x000fe40000000818 */
[----:B------:R-:W-:-:S06]  /*1810*/  DADD R30, R26, R30 ;  /* 0x000000001a1e7229 */ /* 0x000fcc000000001e */
[----:B------:R-:W-:-:S08]  /*1820*/  DFMA R16, R18, R28, R16 ;  /* 0x0000001c1210722b */ /* 0x000fd00000000010 */
[----:B------:R-:W-:-:S08]  /*1830*/  DFMA R22, R30, R22, R16 ;  /* 0x000000161e16722b */ /* 0x000fd00000000010 */
[----:B------:R-:W-:-:S08]  /*1840*/  DADD R18, R24, R22 ;  /* 0x0000000018127229 */ /* 0x000fd00000000016 */
[--C-:B------:R-:W-:Y:S02]  /*1850*/  DADD R16, R14, R18.reuse ;  /* 0x000000000e107229 */ /* 0x100fe40000000012 */
[----:B------:R-:W-:-:S06]  /*1860*/  DADD R24, R24, -R18 ;  /* 0x0000000018187229 */ /* 0x000fcc0000000812 */
[----:B------:R-:W-:Y:S02]  /*1870*/  DADD R14, R14, -R16 ;  /* 0x000000000e0e7229 */ /* 0x000fe40000000810 */
[----:B------:R-:W-:-:S06]  /*1880*/  DADD R24, R22, R24 ;  /* 0x0000000016187229 */ /* 0x000fcc0000000018 */
[----:B------:R-:W-:Y:S01]  /*1890*/  DADD R14, R18, R14 ;  /* 0x00000000120e7229 */ /* 0x000fe2000000000e */
[----:B------:R-:W-:Y:S02]  /*18a0*/  IMAD.MOV.U32 R18, RZ, RZ, -0x105c611 ;  /* 0xfefa39efff127424 */ /* 0x000fe400078e00ff */
[----:B------:R-:W-:-:S05]  /*18b0*/  IMAD.MOV.U32 R19, RZ, RZ, 0x3fe62e42 ;  /* 0x3fe62e42ff137424 */ /* 0x000fca00078e00ff */
[----:B------:R-:W-:-:S08]  /*18c0*/  DADD R14, R24, R14 ;  /* 0x00000000180e7229 */ /* 0x000fd0000000000e */
[----:B------:R-:W-:Y:S01]  /*18d0*/  DADD R22, R20, R14 ;  /* 0x0000000014167229 */ /* 0x000fe2000000000e */
[----:B------:R-:W-:Y:S02]  /*18e0*/  IMAD.MOV.U32 R20, RZ, RZ, -0x105c611 ;  /* 0xfefa39efff147424 */ /* 0x000fe400078e00ff */
[----:B------:R-:W-:-:S05]  /*18f0*/  IMAD.MOV.U32 R21, RZ, RZ, 0x3fe62e42 ;  /* 0x3fe62e42ff157424 */ /* 0x000fca00078e00ff */
[----:B------:R-:W-:-:S08]  /*1900*/  DADD R14, R16, R22 ;  /* 0x00000000100e7229 */ /* 0x000fd00000000016 */
[--C-:B------:R-:W-:Y:S02]  /*1910*/  DFMA R20, R20, UR6, R14.reuse ;  /* 0x0000000614147c2b */ /* 0x100fe4000800000e */
[----:B------:R-:W-:-:S06]  /*1920*/  DADD R24, R16, -R14 ;  /* 0x0000000010187229 */ /* 0x000fcc000000080e */
[----:B------:R-:W-:Y:S02]  /*1930*/  DFMA R16, -R18, 3, R20 ;  /* 0x400800001210782b */ /* 0x000fe40000000114 */
[----:B------:R-:W-:Y:S01]  /*1940*/  DADD R24, R22, R24 ;  /* 0x0000000016187229 */ /* 0x000fe20000000018 */
[----:B------:R-:W-:Y:S02]  /*1950*/  IMAD.MOV.U32 R22, RZ, RZ, 0x3b39803f ;  /* 0x3b39803fff167424 */ /* 0x000fe400078e00ff */
[----:B------:R-:W-:-:S03]  /*1960*/  IMAD.MOV.U32 R23, RZ, RZ, 0x3c7abc9e ;  /* 0x3c7abc9eff177424 */ /* 0x000fc600078e00ff */
[----:B------:R-:W-:Y:S01]  /*1970*/  DADD R16, -R14, R16 ;  /* 0x000000000e107229 */ /* 0x000fe20000000110 */
[----:B------:R-:W-:-:S05]  /*1980*/  IMAD.SHL.U32 R14, R35, 0x2, RZ ;  /* 0x00000002230e7824 */ /* 0x000fca00078e00ff */
[----:B------:R-:W-:Y:S02]  /*1990*/  ISETP.GT.U32.AND P0, PT, R14, -0x2000001, PT ;  /* 0xfdffffff0e00780c */ /* 0x000fe40003f04070 */
[----:B------:R-:W-:Y:S01]  /*19a0*/  DADD R24, R24, -R16 ;  /* 0x0000000018187229 */ /* 0x000fe20000000810 */
[----:B------:R-:W-:-:S04]  /*19b0*/  LOP3.LUT R16, R35, 0xff0fffff, RZ, 0xc0, !PT ;  /* 0xff0fffff23107812 */ /* 0x000fc800078ec0ff */
[----:B------:R-:W-:-:S03]  /*19c0*/  SEL R35, R16, R35, P0 ;  /* 0x0000002310237207 */ /* 0x000fc60000000000 */
[----:B------:R-:W-:Y:S01]  /*19d0*/  DFMA R22, R22, UR6, R24 ;  /* 0x0000000616167c2b */ /* 0x000fe20008000018 */
[----:B------:R-:W-:Y:S01]  /*19e0*/  UMOV UR6, 0x3b39803f ;  /* 0x3b39803f00067882 */ /* 0x000fe20000000000 */
[----:B------:R-:W-:-:S06]  /*19f0*/  UMOV UR7, 0x3c7abc9e ;  /* 0x3c7abc9e00077882 */ /* 0x000fcc0000000000 */
[----:B------:R-:W-:-:S08]  /*1a00*/  DADD R14, R20, R22 ;  /* 0x00000000140e7229 */ /* 0x000fd00000000016 */
[----:B------:R-:W-:Y:S02]  /*1a10*/  DADD R16, R20, -R14 ;  /* 0x0000000014107229 */ /* 0x000fe4000000080e */
[----:B------:R-:W-:-:S06]  /*1a20*/  DMUL R20, R14, R34 ;  /* 0x000000220e147228 */ /* 0x000fcc0000000000 */
[----:B------:R-:W-:Y:S02]  /*1a30*/  DADD R16, R22, R16 ;  /* 0x0000000016107229 */ /* 0x000fe40000000010 */
[----:B------:R-:W-:Y:S01]  /*1a40*/  DFMA R14, R14, R34, -R20 ;  /* 0x000000220e0e722b */ /* 0x000fe20000000814 */
[----:B------:R-:W-:Y:S02]  /*1a50*/  IMAD.MOV.U32 R22, RZ, RZ, 0x652b82fe ;  /* 0x652b82feff167424 */ /* 0x000fe400078e00ff */
[----:B------:R-:W-:-:S05]  /*1a60*/  IMAD.MOV.U32 R23, RZ, RZ, 0x3ff71547 ;  /* 0x3ff71547ff177424 */ /* 0x000fca00078e00ff */
[----:B------:R-:W-:Y:S01]  /*1a70*/  DFMA R34, R16, R34, R14 ;  /* 0x000000221022722b */ /* 0x000fe2000000000e */
[----:B------:R-:W-:Y:S02]  /*1a80*/  IMAD.MOV.U32 R14, RZ, RZ, -0x35dec16 ;  /* 0xfca213eaff0e7424 */ /* 0x000fe400078e00ff */
[----:B------:R-:W-:-:S05]  /*1a90*/  IMAD.MOV.U32 R15, RZ, RZ, 0x3e928af3 ;  /* 0x3e928af3ff0f7424 */ /* 0x000fca00078e00ff */
[----:B------:R-:W-:-:S08]  /*1aa0*/  DADD R24, R20, R34 ;  /* 0x0000000014187229 */ /* 0x000fd00000000022 */
[----:B------:R-:W-:Y:S02]  /*1ab0*/  DFMA R22, R24, R22, 6.75539944105574400000e+15 ;  /* 0x433800001816742b */ /* 0x000fe40000000016 */
[----:B------:R-:W-:-:S06]  /*1ac0*/  FSETP.GEU.AND P0, PT, |R25|, 4.1917929649353027344, PT ;  /* 0x4086232b1900780b */ /* 0x000fcc0003f0e200 */
[----:B------:R-:W-:-:S08]  /*1ad0*/  DADD R16, R22, -6.75539944105574400000e+15 ;  /* 0xc338000016107429 */ /* 0x000fd00000000000 */
[----:B------:R-:W-:-:S08]  /*1ae0*/  DFMA R18, R16, -R18, R24 ;  /* 0x800000121012722b */ /* 0x000fd00000000018 */
[----:B------:R-:W-:Y:S01]  /*1af0*/  DFMA R16, R16, -UR6, R18 ;  /* 0x8000000610107c2b */ /* 0x000fe20008000012 */
[----:B------:R-:W-:Y:S01]  /*1b00*/  UMOV UR6, 0x69ce2bdf ;  /* 0x69ce2bdf00067882 */ /* 0x000fe20000000000 */
[----:B------:R-:W-:Y:S01]  /*1b10*/  UMOV UR7, 0x3e5ade15 ;  /* 0x3e5ade1500077882 */ /* 0x000fe20000000000 */
[----:B------:R-:W-:-:S05]  /*1b20*/  DADD R18, R20, -R24 ;  /* 0x0000000014127229 */ /* 0x000fca0000000818 */
[----:B------:R-:W-:Y:S01]  /*1b30*/  DFMA R14, R16, UR6, R14 ;  /* 0x00000006100e7c2b */ /* 0x000fe2000800000e */
[----:B------:R-:W-:Y:S01]  /*1b40*/  UMOV UR6, 0x62401315 ;  /* 0x6240131500067882 */ /* 0x000fe20000000000 */
[----:B------:R-:W-:Y:S01]  /*1b50*/  UMOV UR7, 0x3ec71dee ;  /* 0x3ec71dee00077882 */ /* 0x000fe20000000000 */
[----:B------:R-:W-:-:S05]  /*1b60*/  DADD R18, R34, R18 ;  /* 0x0000000022127229 */ /* 0x000fca0000000012 */
[----:B------:R-:W-:Y:S01]  /*1b70*/  DFMA R14, R16, R14, UR6 ;  /* 0x00000006100e7e2b */ /* 0x000fe2000800000e */
[----:B------:R-:W-:Y:S01]  /*1b80*/  UMOV UR6, 0x7c89eb71 ;  /* 0x7c89eb7100067882 */ /* 0x000fe20000000000 */
[----:B------:R-:W-:-:S06]  /*1b90*/  UMOV UR7, 0x3efa0199 ;  /* 0x3efa019900077882 */ /* 0x000fcc0000000000 */
        /* <DEDUP_REMOVED lines=18> */
[----:B------:R-:W-:-:S08]  /*1cc0*/  DFMA R14, R16, R14, UR6 ;  /* 0x00000006100e7e2b */ /* 0x000fd0000800000e */
[----:B------:R-:W-:-:S08]  /*1cd0*/  DFMA R14, R16, R14, 1 ;  /* 0x3ff00000100e742b */ /* 0x000fd0000000000e */
[----:B------:R-:W-:-:S10]  /*1ce0*/  DFMA R16, R16, R14, 1 ;  /* 0x3ff000001010742b */ /* 0x000fd4000000000e */
[----:B------:R-:W-:Y:S02]  /*1cf0*/  IMAD R21, R22, 0x100000, R17 ;  /* 0x0010000016157824 */ /* 0x000fe400078e0211 */
[----:B------:R-:W-:Y:S01]  /*1d00*/  IMAD.MOV.U32 R20, RZ, RZ, R16 ;  /* 0x000000ffff147224 */ /* 0x000fe200078e0010 */
[----:B------:R-:W-:Y:S06]  /*1d10*/  @!P0 BRA `(.L_x_28) ;  /* 0x0000000000308947 */ /* 0x000fec0003800000 */
[----:B------:R-:W-:Y:S01]  /*1d20*/  FSETP.GEU.AND P1, PT, |R25|, 4.2275390625, PT ;  /* 0x408748001900780b */ /* 0x000fe20003f2e200 */
[C---:B------:R-:W-:Y:S02]  /*1d30*/  DADD R20, R24.reuse, +INF ;  /* 0x7ff0000018147429 */ /* 0x040fe40000000000 */
[----:B------:R-:W-:-:S08]  /*1d40*/  DSETP.GEU.AND P0, PT, R24, RZ, PT ;  /* 0x000000ff1800722a */ /* 0x000fd00003f0e000 */
[----:B------:R-:W-:Y:S02]  /*1d50*/  FSEL R20, R20, RZ, P0 ;  /* 0x000000ff14147208 */ /* 0x000fe40000000000 */
[----:B------:R-:W-:Y:S02]  /*1d60*/  @!P1 LEA.HI R14, R22, R22, RZ, 0x1 ;  /* 0x00000016160e9211 */ /* 0x000fe400078f08ff */
[----:B------:R-:W-:Y:S02]  /*1d70*/  FSEL R21, R21, RZ, P0 ;  /* 0x000000ff15157208 */ /* 0x000fe40000000000 */
[----:B------:R-:W-:-:S05]  /*1d80*/  @!P1 SHF.R.S32.HI R14, RZ, 0x1, R14 ;  /* 0x00000001ff0e9819 */ /* 0x000fca000001140e */
[----:B------:R-:W-:Y:S02]  /*1d90*/  @!P1 IMAD.IADD R15, R22, 0x1, -R14 ;  /* 0x00000001160f9824 */ /* 0x000fe400078e0a0e */
[----:B------:R-:W-:Y:S02]  /*1da0*/  @!P1 IMAD R17, R14, 0x100000, R17 ;  /* 0x001000000e119824 */ /* 0x000fe400078e0211 */
[----:B------:R-:W-:Y:S01]  /*1db0*/  @!P1 IMAD.MOV.U32 R14, RZ, RZ, RZ ;  /* 0x000000ffff0e9224 */ /* 0x000fe200078e00ff */
[----:B------:R-:W-:-:S06]  /*1dc0*/  @!P1 LEA R15, R15, 0x3ff00000, 0x14 ;  /* 0x3ff000000f0f9811 */ /* 0x000fcc00078ea0ff */
[----:B------:R-:W-:-:S11]  /*1dd0*/  @!P1 DMUL R20, R16, R14 ;  /* 0x0000000e10149228 */ /* 0x000fd60000000000 */
.L_x_28:
[----:B------:R-:W-:Y:S01]  /*1de0*/  DFMA R18, R18, R20, R20 ;  /* 0x000000141212722b */ /* 0x000fe20000000014 */
[----:B------:R-:W-:Y:S01]  /*1df0*/  IMAD.MOV.U32 R16, RZ, RZ, R2 ;  /* 0x000000ffff107224 */ /* 0x000fe200078e0002 */
[----:B------:R-:W-:Y:S01]  /*1e00*/  DSETP.NEU.AND P0, PT, |R20|, +INF , PT ;  /* 0x7ff000001400742a */ /* 0x000fe20003f0d200 */
[----:B------:R-:W-:-:S07]  /*1e10*/  IMAD.MOV.U32 R17, RZ, RZ, 0x0 ;  /* 0x00000000ff117424 */ /* 0x000fce00078e00ff */
[----:B------:R-:W-:Y:S02]  /*1e20*/  FSEL R15, R20, R18, !P0 ;  /* 0x00000012140f7208 */ /* 0x000fe40004000000 */
[----:B------:R-:W-:Y:S01]  /*1e30*/  FSEL R14, R21, R19, !P0 ;  /* 0x00000013150e7208 */ /* 0x000fe20004000000 */
[----:B------:R-:W-:Y:S06]  /*1e40*/  RET.REL.NODEC R16 `(_Z5octalPiS_i) ;  /* 0xffffffe0106c7950 */ /* 0x000fec0003c3ffff */
.L_x_29:
[----:B------:R-:W-:-:S00]  /*1e50*/  BRA `(.L_x_29) ;  /* 0xfffffffc00fc7947 */ /* 0x000fc0000383ffff */
[----:B------:R-:W-:-:S00]  /*1e60*/  NOP ;  /* 0x0000000000007918 */ /* 0x000fc00000000000 */
        /* <DEDUP_REMOVED lines=9> */
.L_x_30:


//--------------------- .nv.shared.reserved.0     --------------------------
	.section	.nv.shared.reserved.0,"aw",@nobits
	.weak		__nv_reservedSMEM_offset_0_alias
	.size		__nv_reservedSMEM_offset_0_alias, 0, 64
	.other		__nv_reservedSMEM_offset_0_alias,@"STO_CUDA_RESERVED_SHARED STV_DEFAULT"
__nv_reservedSMEM_offset_0_alias:
	.zero		0
	.zero		64


//--------------------- .nv.constant0._Z5octalPiS_i --------------------------
	.section	.nv.constant0._Z5octalPiS_i,"a",@progbits
	.sectionflags	@""
	.align	4
.nv.constant0._Z5octalPiS_i:
	.zero		916


//--------------------- SYMBOLS --------------------------

	.type		.nv.reservedSmem.offset0,@object
	.size		.nv.reservedSmem.offset0,0x4
